//
// Generated by NVIDIA NVVM Compiler
//
// Compiler Build ID: CL-36424714
// Cuda compilation tools, release 13.0, V13.0.88
// Based on NVVM 20.0.0
//

.version 9.0
.target sm_100
.address_size 64

	// .globl	_Z26blockCholeskyFactorizationPd

.visible .entry _Z26blockCholeskyFactorizationPd(
	.param .u64 .ptr .align 1 _Z26blockCholeskyFactorizationPd_param_0
)
{
	.reg .pred 	%p<10>;
	.reg .b32 	%r<19>;
	.reg .b32 	%f<7>;
	.reg .b64 	%rd<17>;
	.reg .b64 	%fd<60>;

	ld.param.u64 	%rd9, [_Z26blockCholeskyFactorizationPd_param_0];
	cvta.to.global.u64 	%rd1, %rd9;
	mov.u32 	%r1, %tid.x;
	mul.lo.s32 	%r2, %r1, 9;
	mul.lo.s32 	%r3, %r1, 10;
	add.s32 	%r4, %r1, -1;
	mul.wide.u32 	%rd10, %r1, 72;
	add.s64 	%rd2, %rd10, 240;
	mov.b32 	%r17, 0;
	mov.b32 	%r16, 6;
	mul.wide.u32 	%rd12, %r3, 8;
	mul.wide.u32 	%rd13, %r2, 8;
	mul.wide.u32 	%rd14, %r1, 8;
$L__BB0_1:
	setp.ne.s32 	%p1, %r1, 0;
	mul.lo.s32 	%r15, %r17, 10;
	mul.wide.u32 	%rd11, %r15, 8;
	add.s64 	%rd16, %rd1, %rd11;
	add.s64 	%rd4, %rd16, %rd12;
	@%p1 bra 	$L__BB0_3;
	ld.global.f64 	%fd4, [%rd4];
	sqrt.rn.f64 	%fd5, %fd4;
	st.global.f64 	[%rd4], %fd5;
$L__BB0_3:
	setp.gt.u32 	%p2, %r4, 1;
	bar.sync 	0;
	add.s64 	%rd5, %rd16, %rd13;
	add.s64 	%rd6, %rd16, %rd14;
	@%p2 bra 	$L__BB0_5;
	ld.global.f64 	%fd6, [%rd5];
	ld.global.f64 	%fd7, [%rd16];
	div.rn.f64 	%fd8, %fd6, %fd7;
	st.global.f64 	[%rd5], %fd8;
	st.global.f64 	[%rd6], %fd8;
	ld.global.f64 	%fd9, [%rd5];
	ld.global.f64 	%fd10, [%rd16+72];
	mul.f64 	%fd11, %fd9, %fd10;
	ld.global.f64 	%fd12, [%rd5+8];
	sub.f64 	%fd13, %fd12, %fd11;
	st.global.f64 	[%rd5+8], %fd13;
	ld.global.f64 	%fd14, [%rd16+144];
	mul.f64 	%fd15, %fd9, %fd14;
	ld.global.f64 	%fd16, [%rd5+16];
	sub.f64 	%fd17, %fd16, %fd15;
	st.global.f64 	[%rd5+16], %fd17;
$L__BB0_5:
	setp.ne.s32 	%p3, %r1, 1;
	bar.sync 	0;
	@%p3 bra 	$L__BB0_7;
	ld.global.f64 	%fd18, [%rd4];
	sqrt.rn.f64 	%fd19, %fd18;
	st.global.f64 	[%rd4], %fd19;
$L__BB0_7:
	setp.ne.s32 	%p4, %r1, 2;
	bar.sync 	0;
	@%p4 bra 	$L__BB0_9;
	ld.global.f64 	%fd20, [%rd5+8];
	ld.global.f64 	%fd21, [%rd16+80];
	div.rn.f64 	%fd22, %fd20, %fd21;
	st.global.f64 	[%rd5+8], %fd22;
	st.global.f64 	[%rd16+88], %fd22;
	ld.global.f64 	%fd23, [%rd16+152];
	mul.f64 	%fd24, %fd22, %fd23;
	ld.global.f64 	%fd25, [%rd5+16];
	sub.f64 	%fd26, %fd25, %fd24;
	st.global.f64 	[%rd5+16], %fd26;
$L__BB0_9:
	setp.ne.s32 	%p5, %r1, 2;
	bar.sync 	0;
	@%p5 bra 	$L__BB0_11;
	ld.global.f64 	%fd27, [%rd4];
	sqrt.rn.f64 	%fd28, %fd27;
	st.global.f64 	[%rd4], %fd28;
$L__BB0_11:
	bar.sync 	0;
	bar.sync 	0;
	bar.sync 	0;
	sub.s32 	%r7, 6, %r17;
	setp.ge.u32 	%p6, %r1, %r7;
	@%p6 bra 	$L__BB0_13;
	ld.global.f64 	%fd29, [%rd5+216];
	ld.global.f64 	%fd30, [%rd16];
	div.rn.f64 	%fd31, %fd29, %fd30;
	st.global.f64 	[%rd5+216], %fd31;
	st.global.f64 	[%rd6+24], %fd31;
	ld.global.f64 	%fd32, [%rd16+8];
	fma.rn.f64 	%fd33, %fd31, %fd32, 0d0000000000000000;
	cvt.rn.f32.f64 	%f1, %fd33;
	cvt.f64.f32 	%fd34, %f1;
	ld.global.f64 	%fd35, [%rd5+224];
	sub.f64 	%fd36, %fd35, %fd34;
	ld.global.f64 	%fd37, [%rd16+80];
	div.rn.f64 	%fd38, %fd36, %fd37;
	st.global.f64 	[%rd5+224], %fd38;
	st.global.f64 	[%rd6+96], %fd38;
	ld.global.f64 	%fd39, [%rd16+16];
	fma.rn.f64 	%fd40, %fd31, %fd39, 0d0000000000000000;
	cvt.rn.f32.f64 	%f2, %fd40;
	ld.global.f64 	%fd41, [%rd16+88];
	cvt.f64.f32 	%fd42, %f2;
	fma.rn.f64 	%fd43, %fd38, %fd41, %fd42;
	cvt.rn.f32.f64 	%f3, %fd43;
	cvt.f64.f32 	%fd44, %f3;
	ld.global.f64 	%fd45, [%rd5+232];
	sub.f64 	%fd46, %fd45, %fd44;
	ld.global.f64 	%fd47, [%rd16+160];
	div.rn.f64 	%fd48, %fd46, %fd47;
	st.global.f64 	[%rd5+232], %fd48;
	st.global.f64 	[%rd6+168], %fd48;
$L__BB0_13:
	setp.ge.u32 	%p7, %r1, %r7;
	bar.sync 	0;
	@%p7 bra 	$L__BB0_16;
	ld.global.f64 	%fd1, [%rd5+216];
	ld.global.f64 	%fd2, [%rd5+224];
	ld.global.f64 	%fd3, [%rd5+232];
	neg.s32 	%r18, %r16;
$L__BB0_15:
	ld.global.f64 	%fd49, [%rd16+24];
	fma.rn.f64 	%fd50, %fd1, %fd49, 0d0000000000000000;
	cvt.rn.f32.f64 	%f4, %fd50;
	ld.global.f64 	%fd51, [%rd16+96];
	cvt.f64.f32 	%fd52, %f4;
	fma.rn.f64 	%fd53, %fd2, %fd51, %fd52;
	cvt.rn.f32.f64 	%f5, %fd53;
	ld.global.f64 	%fd54, [%rd16+168];
	cvt.f64.f32 	%fd55, %f5;
	fma.rn.f64 	%fd56, %fd3, %fd54, %fd55;
	cvt.rn.f32.f64 	%f6, %fd56;
	cvt.f64.f32 	%fd57, %f6;
	add.s64 	%rd15, %rd16, %rd2;
	ld.global.f64 	%fd58, [%rd15];
	sub.f64 	%fd59, %fd58, %fd57;
	st.global.f64 	[%rd15], %fd59;
	add.s32 	%r18, %r18, 1;
	setp.ne.s32 	%p8, %r18, 0;
	add.s64 	%rd16, %rd16, 8;
	@%p8 bra 	$L__BB0_15;
$L__BB0_16:
	bar.sync 	0;
	add.s32 	%r11, %r17, 3;
	setp.lt.u32 	%p9, %r17, 6;
	add.s32 	%r16, %r16, -3;
	mov.u32 	%r17, %r11;
	@%p9 bra 	$L__BB0_1;
	ret;

}


// ===== COMPILED SASS (sm_100) =====

	.target	sm_100

	.elftype	@"ET_EXEC"


//--------------------- .note.nv.tkinfo           --------------------------
	.section	.note.nv.tkinfo,"",@"SHT_NOTE"
	.sectionflags	@"SHF_NOTE_NV_TKINFO"
	.tkinfo
        /*0018*/ 	.word	0x00000002
        /*0030*/ 	.string	""
        /*0030*/ 	.string	"ptxas"
        /*0030*/ 	.string	"Cuda compilation tools, release 13.0, V13.0.88"
        /*0030*/ 	.string	"Build cuda_13.0.r13.0/compiler.36424714_0"
        /*0030*/ 	.string	"-arch sm_100 -m 64 "



//--------------------- .note.nv.cuinfo           --------------------------
	.section	.note.nv.cuinfo,"",@"SHT_NOTE"
	.sectionflags	@"SHF_NOTE_NV_CUINFO"
        /*0018*/ 	.short	0x0002
        /*001a*/ 	.short	0x0064
        /*001c*/ 	.short	0x0082
	.zero		2


//--------------------- .nv.info                  --------------------------
	.section	.nv.info,"",@"SHT_CUDA_INFO"
	.align	4


	//----- nvinfo : EIATTR_REGCOUNT
	.align		4
        /*0000*/ 	.byte	0x04, 0x2f
        /*0002*/ 	.short	(.L_1 - .L_0)
	.align		4
.L_0:
        /*0004*/ 	.word	index@(_Z26blockCholeskyFactorizationPd)
        /*0008*/ 	.word	0x00000027


	//----- nvinfo : EIATTR_FRAME_SIZE
	.align		4
.L_1:
        /*000c*/ 	.byte	0x04, 0x11
        /*000e*/ 	.short	(.L_3 - .L_2)
	.align		4
.L_2:
        /*0010*/ 	.word	index@($__internal_1_$__cuda_sm20_dsqrt_rn_f64_mediumpath_v1)
        /*0014*/ 	.word	0x00000000


	//----- nvinfo : EIATTR_FRAME_SIZE
	.align		4
.L_3:
        /*0018*/ 	.byte	0x04, 0x11
        /*001a*/ 	.short	(.L_5 - .L_4)
	.align		4
.L_4:
        /*001c*/ 	.word	index@($__internal_0_$__cuda_sm20_div_rn_f64_full)
        /*0020*/ 	.word	0x00000000


	//----- nvinfo : EIATTR_FRAME_SIZE
	.align		4
.L_5:
        /*0024*/ 	.byte	0x04, 0x11
        /*0026*/ 	.short	(.L_7 - .L_6)
	.align		4
.L_6:
        /*0028*/ 	.word	index@(_Z26blockCholeskyFactorizationPd)
        /*002c*/ 	.word	0x00000000


	//----- nvinfo : EIATTR_MIN_STACK_SIZE
	.align		4
.L_7:
        /*0030*/ 	.byte	0x04, 0x12
        /*0032*/ 	.short	(.L_9 - .L_8)
	.align		4
.L_8:
        /*0034*/ 	.word	index@(_Z26blockCholeskyFactorizationPd)
        /*0038*/ 	.word	0x00000000
.L_9:


//--------------------- .nv.compat                --------------------------
	.section	.nv.compat,"",@"SHT_CUDA_COMPAT_INFO"
	.align	4
        /*0000*/ 	.byte	0x02, 0x09, 0x00, 0x00, 0x02, 0x02, 0x01, 0x00, 0x02, 0x05, 0x05, 0x00, 0x03, 0x07, 0x01, 0x01
        /*0010*/ 	.byte	0x02, 0x03, 0x00, 0x00, 0x02, 0x06, 0x01, 0x00, 0x04, 0x0b, 0x08, 0x00, 0x01, 0x00, 0x00, 0x00
        /*0020*/ 	.byte	0x00, 0x00, 0x00, 0x00


//--------------------- .nv.info._Z26blockCholeskyFactorizationPd --------------------------
	.section	.nv.info._Z26blockCholeskyFactorizationPd,"",@"SHT_CUDA_INFO"
	.sectionflags	@""
	.align	4


	//----- nvinfo : EIATTR_CUDA_API_VERSION
	.align		4
        /*0000*/ 	.byte	0x04, 0x37
        /*0002*/ 	.short	(.L_11 - .L_10)
.L_10:
        /*0004*/ 	.word	0x00000082


	//----- nvinfo : EIATTR_KPARAM_INFO
	.align		4
.L_11:
        /*0008*/ 	.byte	0x04, 0x17
        /*000a*/ 	.short	(.L_13 - .L_12)
.L_12:
        /*000c*/ 	.word	0x00000000
        /*0010*/ 	.short	0x0000
        /*0012*/ 	.short	0x0000
        /*0014*/ 	.byte	0x00, 0xf5, 0x21, 0x00


	//----- nvinfo : EIATTR_SPARSE_MMA_MASK
	.align		4
.L_13:
        /*0018*/ 	.byte	0x03, 0x50
        /*001a*/ 	.short	0x0000


	//----- nvinfo : EIATTR_MAXREG_COUNT
	.align		4
        /*001c*/ 	.byte	0x03, 0x1b
        /*001e*/ 	.short	0x00ff


	//----- nvinfo : EIATTR_NUM_BARRIERS
	.align		4
        /*0020*/ 	.byte	0x02, 0x4c
        /*0022*/ 	.byte	0x01
	.zero		1


	//----- nvinfo : EIATTR_MERCURY_ISA_VERSION
	.align		4
        /*0024*/ 	.byte	0x03, 0x5f
        /*0026*/ 	.short	0x0101


	//----- nvinfo : EIATTR_VRC_CTA_INIT_COUNT
	.align		4
        /*0028*/ 	.byte	0x02, 0x4a
	.zero		1
	.zero		1


	//----- nvinfo : EIATTR_EXIT_INSTR_OFFSETS
	.align		4
        /*002c*/ 	.byte	0x04, 0x1c
        /*002e*/ 	.short	(.L_15 - .L_14)


	//   ....[0]....
.L_14:
        /*0030*/ 	.word	0x00001b20


	//----- nvinfo : EIATTR_CRS_STACK_SIZE
	.align		4
.L_15:
        /*0034*/ 	.byte	0x04, 0x1e
        /*0036*/ 	.short	(.L_17 - .L_16)
.L_16:
        /*0038*/ 	.word	0x00000000


	//----- nvinfo : EIATTR_CBANK_PARAM_SIZE
	.align		4
.L_17:
        /*003c*/ 	.byte	0x03, 0x19
        /*003e*/ 	.short	0x0008


	//----- nvinfo : EIATTR_PARAM_CBANK
	.align		4
        /*0040*/ 	.byte	0x04, 0x0a
        /*0042*/ 	.short	(.L_19 - .L_18)
	.align		4
.L_18:
        /*0044*/ 	.word	index@(.nv.constant0._Z26blockCholeskyFactorizationPd)
        /*0048*/ 	.short	0x0380
        /*004a*/ 	.short	0x0008


	//----- nvinfo : EIATTR_SW_WAR
	.align		4
.L_19:
        /*004c*/ 	.byte	0x04, 0x36
        /*004e*/ 	.short	(.L_21 - .L_20)
.L_20:
        /*0050*/ 	.word	0x00000008
.L_21:


//--------------------- .nv.callgraph             --------------------------
	.section	.nv.callgraph,"",@"SHT_CUDA_CALLGRAPH"
	.align	4
	.sectionentsize	8
	.align		4
        /*0000*/ 	.word	0x00000000
	.align		4
        /*0004*/ 	.word	0xffffffff
	.align		4
        /*0008*/ 	.word	0x00000000
	.align		4
        /*000c*/ 	.word	0xfffffffe
	.align		4
        /*0010*/ 	.word	0x00000000
	.align		4
        /*0014*/ 	.word	0xfffffffd
	.align		4
        /*0018*/ 	.word	0x00000000
	.align		4
        /*001c*/ 	.word	0xfffffffc


//--------------------- .text._Z26blockCholeskyFactorizationPd --------------------------
	.section	.text._Z26blockCholeskyFactorizationPd,"ax",@progbits
	.align	128
        .global         _Z26blockCholeskyFactorizationPd
        .type           _Z26blockCholeskyFactorizationPd,@function
        .size           _Z26blockCholeskyFactorizationPd,(.L_x_46 - _Z26blockCholeskyFactorizationPd)
        .other          _Z26blockCholeskyFactorizationPd,@"STO_CUDA_ENTRY STV_DEFAULT"
_Z26blockCholeskyFactorizationPd:
.text._Z26blockCholeskyFactorizationPd:
[----:B------:R-:W-:Y:S01]  /*0000*/  LDC R1, c[0x0][0x37c] ;  /* 0x0000df00ff017b82 */ /* 0x000fe20000000800 */
[----:B------:R-:W0:Y:S01]  /*0010*/  S2R R7, SR_TID.X ;  /* 0x0000000000077919 */ /* 0x000e220000002100 */
[----:B------:R-:W-:Y:S01]  /*0020*/  IMAD.MOV.U32 R12, RZ, RZ, 0xf0 ;  /* 0x000000f0ff0c7424 */ /* 0x000fe200078e00ff */
[----:B------:R-:W1:Y:S01]  /*0030*/  LDCU.64 UR6, c[0x0][0x358] ;  /* 0x00006b00ff0677ac */ /* 0x000e620008000a00 */
[----:B------:R-:W-:Y:S02]  /*0040*/  IMAD.MOV.U32 R13, RZ, RZ, 0x0 ;  /* 0x00000000ff0d7424 */ /* 0x000fe400078e00ff */
[----:B------:R-:W-:Y:S01]  /*0050*/  IMAD.MOV.U32 R6, RZ, RZ, RZ ;  /* 0x000000ffff067224 */ /* 0x000fe200078e00ff */
[----:B------:R-:W-:Y:S01]  /*0060*/  UMOV UR4, 0x6 ;  /* 0x0000000600047882 */ /* 0x000fe20000000000 */
[----:B0-----:R-:W-:-:S04]  /*0070*/  IMAD.WIDE.U32 R12, R7, 0x48, R12 ;  /* 0x00000048070c7825 */ /* 0x001fc800078e000c */
[C---:B------:R-:W-:Y:S02]  /*0080*/  IMAD R5, R7.reuse, 0x9, RZ ;  /* 0x0000000907057824 */ /* 0x040fe400078e02ff */
[C---:B------:R-:W-:Y:S02]  /*0090*/  IMAD R4, R7.reuse, 0xa, RZ ;  /* 0x0000000a07047824 */ /* 0x040fe400078e02ff */
[----:B-1----:R-:W-:-:S07]  /*00a0*/  VIADD R0, R7, 0xffffffff ;  /* 0xffffffff07007836 */ /* 0x002fce0000000000 */
.L_x_34:
[----:B0-2---:R-:W0:Y:S01]  /*00b0*/  LDC.64 R10, c[0x0][0x380] ;  /* 0x0000e000ff0a7b82 */ /* 0x005e220000000a00 */
[----:B------:R-:W-:Y:S01]  /*00c0*/  ISETP.NE.AND P0, PT, R7, RZ, PT ;  /* 0x000000ff0700720c */ /* 0x000fe20003f05270 */
[----:B-1-345:R-:W-:Y:S01]  /*00d0*/  IMAD R3, R6, 0xa, RZ ;  /* 0x0000000a06037824 */ /* 0x03afe200078e02ff */
[----:B------:R-:W-:Y:S03]  /*00e0*/  BSSY.RECONVERGENT B0, `(.L_x_0) ;  /* 0x000001f000007945 */ /* 0x000fe60003800200 */
[----:B0-----:R-:W-:-:S04]  /*00f0*/  IMAD.WIDE.U32 R10, R3, 0x8, R10 ;  /* 0x00000008030a7825 */ /* 0x001fc800078e000a */
[----:B------:R-:W-:-:S04]  /*0100*/  IMAD.WIDE.U32 R2, R4, 0x8, R10 ;  /* 0x0000000804027825 */ /* 0x000fc800078e000a */
[----:B------:R-:W-:Y:S05]  /*0110*/  @P0 BRA `(.L_x_1) ;  /* 0x00000000006c0947 */ /* 0x000fea0003800000 */
[----:B------:R-:W2:Y:S01]  /*0120*/  LDG.E.64 R22, desc[UR6][R2.64] ;  /* 0x0000000602167981 */ /* 0x000ea2000c1e1b00 */
[----:B------:R-:W-:Y:S01]  /*0130*/  IMAD.MOV.U32 R16, RZ, RZ, 0x0 ;  /* 0x00000000ff107424 */ /* 0x000fe200078e00ff */
[----:B------:R-:W-:Y:S01]  /*0140*/  MOV R17, 0x3fd80000 ;  /* 0x3fd8000000117802 */ /* 0x000fe20000000f00 */
[----:B------:R-:W-:Y:S01]  /*0150*/  BSSY.RECONVERGENT B1, `(.L_x_2) ;  /* 0x0000016000017945 */ /* 0x000fe20003800200 */
[----:B--2---:R-:W0:Y:S01]  /*0160*/  MUFU.RSQ64H R9, R23 ;  /* 0x0000001700097308 */ /* 0x004e220000001c00 */
[----:B------:R-:W-:-:S05]  /*0170*/  VIADD R8, R23, 0xfcb00000 ;  /* 0xfcb0000017087836 */ /* 0x000fca0000000000 */
[----:B------:R-:W-:Y:S01]  /*0180*/  ISETP.GE.U32.AND P0, PT, R8, 0x7ca00000, PT ;  /* 0x7ca000000800780c */ /* 0x000fe20003f06070 */
[----:B0-----:R-:W-:-:S08]  /*0190*/  DMUL R14, R8, R8 ;  /* 0x00000008080e7228 */ /* 0x001fd00000000000 */
[----:B------:R-:W-:-:S08]  /*01a0*/  DFMA R14, R22, -R14, 1 ;  /* 0x3ff00000160e742b */ /* 0x000fd0000000080e */
[----:B------:R-:W-:Y:S02]  /*01b0*/  DFMA R16, R14, R16, 0.5 ;  /* 0x3fe000000e10742b */ /* 0x000fe40000000010 */
[----:B------:R-:W-:-:S08]  /*01c0*/  DMUL R14, R8, R14 ;  /* 0x0000000e080e7228 */ /* 0x000fd00000000000 */
[----:B------:R-:W-:-:S08]  /*01d0*/  DFMA R24, R16, R14, R8 ;  /* 0x0000000e1018722b */ /* 0x000fd00000000008 */
[----:B------:R-:W-:Y:S02]  /*01e0*/  DMUL R18, R22, R24 ;  /* 0x0000001816127228 */ /* 0x000fe40000000000 */
[----:B------:R-:W-:Y:S02]  /*01f0*/  VIADD R15, R25, 0xfff00000 ;  /* 0xfff00000190f7836 */ /* 0x000fe40000000000 */
[----:B------:R-:W-:-:S04]  /*0200*/  IMAD.MOV.U32 R14, RZ, RZ, R24 ;  /* 0x000000ffff0e7224 */ /* 0x000fc800078e0018 */
[----:B------:R-:W-:-:S08]  /*0210*/  DFMA R20, R18, -R18, R22 ;  /* 0x800000121214722b */ /* 0x000fd00000000016 */
[----:B------:R-:W-:Y:S01]  /*0220*/  DFMA R16, R20, R14, R18 ;  /* 0x0000000e1410722b */ /* 0x000fe20000000012 */
[----:B------:R-:W-:Y:S10]  /*0230*/  @!P0 BRA `(.L_x_3) ;  /* 0x00000000001c8947 */ /* 0x000ff40003800000 */
[----:B------:R-:W-:Y:S01]  /*0240*/  IMAD.MOV.U32 R9, RZ, RZ, R23 ;  /* 0x000000ffff097224 */ /* 0x000fe200078e0017 */
[----:B------:R-:W-:Y:S01]  /*0250*/  MOV R26, 0x290 ;  /* 0x00000290001a7802 */ /* 0x000fe20000000f00 */
[----:B------:R-:W-:Y:S02]  /*0260*/  IMAD.MOV.U32 R23, RZ, RZ, R21 ;  /* 0x000000ffff177224 */ /* 0x000fe400078e0015 */
[----:B------:R-:W-:-:S07]  /*0270*/  IMAD.MOV.U32 R25, RZ, RZ, R15 ;  /* 0x000000ffff197224 */ /* 0x000fce00078e000f */
[----:B------:R-:W-:Y:S05]  /*0280*/  CALL.REL.NOINC `($__internal_1_$__cuda_sm20_dsqrt_rn_f64_mediumpath_v1) ;  /* 0x0000001c00907944 */ /* 0x000fea0003c00000 */
[----:B------:R-:W-:Y:S01]  /*0290*/  MOV R16, R24 ;  /* 0x0000001800107202 */ /* 0x000fe20000000f00 */
[----:B------:R-:W-:-:S07]  /*02a0*/  IMAD.MOV.U32 R17, RZ, RZ, R25 ;  /* 0x000000ffff117224 */ /* 0x000fce00078e0019 */
.L_x_3:
[----:B------:R-:W-:Y:S05]  /*02b0*/  BSYNC.RECONVERGENT B1 ;  /* 0x0000000000017941 */ /* 0x000fea0003800200 */
.L_x_2:
[----:B------:R0:W-:Y:S02]  /*02c0*/  STG.E.64 desc[UR6][R2.64], R16 ;  /* 0x0000001002007986 */ /* 0x0001e4000c101b06 */
.L_x_1:
[----:B------:R-:W-:Y:S05]  /*02d0*/  BSYNC.RECONVERGENT B0 ;  /* 0x0000000000007941 */ /* 0x000fea0003800200 */
.L_x_0:
[----:B------:R-:W-:Y:S01]  /*02e0*/  BAR.SYNC.DEFER_BLOCKING 0x0 ;  /* 0x0000000000007b1d */ /* 0x000fe20000010000 */
[----:B------:R-:W-:Y:S01]  /*02f0*/  ISETP.GT.U32.AND P0, PT, R0, 0x1, PT ;  /* 0x000000010000780c */ /* 0x000fe20003f04070 */
[----:B------:R-:W-:-:S04]  /*0300*/  IMAD.WIDE.U32 R14, R5, 0x8, R10 ;  /* 0x00000008050e7825 */ /* 0x000fc800078e000a */
[----:B------:R-:W-:Y:S01]  /*0310*/  BSSY.RECONVERGENT B0, `(.L_x_4) ;  /* 0x0000025000007945 */ /* 0x000fe20003800200 */
[----:B0-----:R-:W-:-:S07]  /*0320*/  IMAD.WIDE.U32 R16, R7, 0x8, R10 ;  /* 0x0000000807107825 */ /* 0x001fce00078e000a */
[----:B------:R-:W-:Y:S05]  /*0330*/  @P0 BRA `(.L_x_5) ;  /* 0x0000000000880947 */ /* 0x000fea0003800000 */
[----:B------:R-:W2:Y:S04]  /*0340*/  LDG.E.64 R18, desc[UR6][R10.64] ;  /* 0x000000060a127981 */ /* 0x000ea8000c1e1b00 */
[----:B------:R-:W3:Y:S01]  /*0350*/  LDG.E.64 R22, desc[UR6][R14.64] ;  /* 0x000000060e167981 */ /* 0x000ee2000c1e1b00 */
[----:B------:R-:W-:Y:S01]  /*0360*/  IMAD.MOV.U32 R8, RZ, RZ, 0x1 ;  /* 0x00000001ff087424 */ /* 0x000fe200078e00ff */
[----:B------:R-:W-:Y:S01]  /*0370*/  BSSY.RECONVERGENT B1, `(.L_x_6) ;  /* 0x0000013000017945 */ /* 0x000fe20003800200 */
[----:B--2---:R-:W0:Y:S01]  /*0380*/  MUFU.RCP64H R9, R19 ;  /* 0x0000001300097308 */ /* 0x004e220000001800 */
[----:B---3--:R-:W-:-:S03]  /*0390*/  FSETP.GEU.AND P1, PT, |R23|, 6.5827683646048100446e-37, PT ;  /* 0x036000001700780b */ /* 0x008fc60003f2e200 */
[----:B0-----:R-:W-:-:S08]  /*03a0*/  DFMA R20, -R18, R8, 1 ;  /* 0x3ff000001214742b */ /* 0x001fd00000000108 */
[----:B------:R-:W-:-:S08]  /*03b0*/  DFMA R20, R20, R20, R20 ;  /* 0x000000141414722b */ /* 0x000fd00000000014 */
[----:B------:R-:W-:-:S08]  /*03c0*/  DFMA R20, R8, R20, R8 ;  /* 0x000000140814722b */ /* 0x000fd00000000008 */
[----:B------:R-:W-:-:S08]  /*03d0*/  DFMA R8, -R18, R20, 1 ;  /* 0x3ff000001208742b */ /* 0x000fd00000000114 */
[----:B------:R-:W-:-:S08]  /*03e0*/  DFMA R8, R20, R8, R20 ;  /* 0x000000081408722b */ /* 0x000fd00000000014 */
[----:B------:R-:W-:-:S08]  /*03f0*/  DMUL R20, R22, R8 ;  /* 0x0000000816147228 */ /* 0x000fd00000000000 */
[----:B------:R-:W-:-:S08]  /*0400*/  DFMA R24, -R18, R20, R22 ;  /* 0x000000141218722b */ /* 0x000fd00000000116 */
[----:B------:R-:W-:-:S10]  /*0410*/  DFMA R8, R8, R24, R20 ;  /* 0x000000180808722b */ /* 0x000fd40000000014 */
[----:B------:R-:W-:-:S05]  /*0420*/  FFMA R20, RZ, R19, R9 ;  /* 0x00000013ff147223 */ /* 0x000fca0000000009 */
[----:B------:R-:W-:-:S13]  /*0430*/  FSETP.GT.AND P0, PT, |R20|, 1.469367938527859385e-39, PT ;  /* 0x001000001400780b */ /* 0x000fda0003f04200 */
[----:B------:R-:W-:Y:S05]  /*0440*/  @P0 BRA P1, `(.L_x_7) ;  /* 0x0000000000140947 */ /* 0x000fea0000800000 */
[----:B------:R-:W-:Y:S01]  /*0450*/  IMAD.MOV.U32 R21, RZ, RZ, R19 ;  /* 0x000000ffff157224 */ /* 0x000fe200078e0013 */
[----:B------:R-:W-:-:S07]  /*0460*/  MOV R8, 0x480 ;  /* 0x0000048000087802 */ /* 0x000fce0000000f00 */
[----:B------:R-:W-:Y:S05]  /*0470*/  CALL.REL.NOINC `($__internal_0_$__cuda_sm20_div_rn_f64_full) ;  /* 0x0000001400ac7944 */ /* 0x000fea0003c00000 */
[----:B------:R-:W-:Y:S02]  /*0480*/  IMAD.MOV.U32 R8, RZ, RZ, R26 ;  /* 0x000000ffff087224 */ /* 0x000fe400078e001a */
[----:B------:R-:W-:-:S07]  /*0490*/  IMAD.MOV.U32 R9, RZ, RZ, R27 ;  /* 0x000000ffff097224 */ /* 0x000fce00078e001b */
.L_x_7:
[----:B------:R-:W-:Y:S05]  /*04a0*/  BSYNC.RECONVERGENT B1 ;  /* 0x0000000000017941 */ /* 0x000fea0003800200 */
.L_x_6:
[----:B------:R0:W-:Y:S04]  /*04b0*/  STG.E.64 desc[UR6][R14.64], R8 ;  /* 0x000000080e007986 */ /* 0x0001e8000c101b06 */
[----:B------:R0:W-:Y:S04]  /*04c0*/  STG.E.64 desc[UR6][R16.64], R8 ;  /* 0x0000000810007986 */ /* 0x0001e8000c101b06 */
[----:B------:R-:W2:Y:S04]  /*04d0*/  LDG.E.64 R18, desc[UR6][R14.64] ;  /* 0x000000060e127981 */ /* 0x000ea8000c1e1b00 */
[----:B------:R-:W2:Y:S04]  /*04e0*/  LDG.E.64 R20, desc[UR6][R10.64+0x48] ;  /* 0x000048060a147981 */ /* 0x000ea8000c1e1b00 */
[----:B------:R-:W2:Y:S04]  /*04f0*/  LDG.E.64 R22, desc[UR6][R14.64+0x8] ;  /* 0x000008060e167981 */ /* 0x000ea8000c1e1b00 */
[----:B------:R-:W3:Y:S01]  /*0500*/  LDG.E.64 R24, desc[UR6][R14.64+0x10] ;  /* 0x000010060e187981 */ /* 0x000ee2000c1e1b00 */
[----:B--2---:R-:W-:-:S07]  /*0510*/  DFMA R20, -R18, R20, R22 ;  /* 0x000000141214722b */ /* 0x004fce0000000116 */
[----:B------:R0:W-:Y:S04]  /*0520*/  STG.E.64 desc[UR6][R14.64+0x8], R20 ;  /* 0x000008140e007986 */ /* 0x0001e8000c101b06 */
[----:B------:R-:W3:Y:S02]  /*0530*/  LDG.E.64 R22, desc[UR6][R10.64+0x90] ;  /* 0x000090060a167981 */ /* 0x000ee4000c1e1b00 */
[----:B---3--:R-:W-:-:S07]  /*0540*/  DFMA R22, -R18, R22, R24 ;  /* 0x000000161216722b */ /* 0x008fce0000000118 */
[----:B------:R0:W-:Y:S04]  /*0550*/  STG.E.64 desc[UR6][R14.64+0x10], R22 ;  /* 0x000010160e007986 */ /* 0x0001e8000c101b06 */
.L_x_5:
[----:B------:R-:W-:Y:S05]  /*0560*/  BSYNC.RECONVERGENT B0 ;  /* 0x0000000000007941 */ /* 0x000fea0003800200 */
.L_x_4:
[----:B------:R-:W-:Y:S01]  /*0570*/  BAR.SYNC.DEFER_BLOCKING 0x0 ;  /* 0x0000000000007b1d */ /* 0x000fe20000010000 */
[----:B------:R-:W-:-:S05]  /*0580*/  ISETP.NE.AND P0, PT, R7, 0x1, PT ;  /* 0x000000010700780c */ /* 0x000fca0003f05270 */
[----:B------:R-:W-:Y:S08]  /*0590*/  BSSY.RECONVERGENT B0, `(.L_x_8) ;  /* 0x000001d000007945 */ /* 0x000ff00003800200 */
[----:B------:R-:W-:Y:S05]  /*05a0*/  @P0 BRA `(.L_x_9) ;  /* 0x00000000006c0947 */ /* 0x000fea0003800000 */
[----:B0-----:R-:W2:Y:S01]  /*05b0*/  LDG.E.64 R22, desc[UR6][R2.64] ;  /* 0x0000000602167981 */ /* 0x001ea2000c1e1b00 */
[----:B------:R-:W-:Y:S01]  /*05c0*/  IMAD.MOV.U32 R20, RZ, RZ, 0x0 ;  /* 0x00000000ff147424 */ /* 0x000fe200078e00ff */
[----:B------:R-:W-:Y:S01]  /*05d0*/  BSSY.RECONVERGENT B1, `(.L_x_10) ;  /* 0x0000017000017945 */ /* 0x000fe20003800200 */
[----:B------:R-:W-:Y:S01]  /*05e0*/  IMAD.MOV.U32 R21, RZ, RZ, 0x3fd80000 ;  /* 0x3fd80000ff157424 */ /* 0x000fe200078e00ff */
[----:B--2---:R-:W0:Y:S01]  /*05f0*/  MUFU.RSQ64H R9, R23 ;  /* 0x0000001700097308 */ /* 0x004e220000001c00 */
[----:B------:R-:W-:-:S04]  /*0600*/  IADD3 R8, PT, PT, R23, -0x3500000, RZ ;  /* 0xfcb0000017087810 */ /* 0x000fc80007ffe0ff */
[----:B------:R-:W-:Y:S02]  /*0610*/  ISETP.GE.U32.AND P0, PT, R8, 0x7ca00000, PT ;  /* 0x7ca000000800780c */ /* 0x000fe40003f06070 */
        /* <DEDUP_REMOVED lines=11> */
[----:B------:R-:W-:Y:S01]  /*06d0*/  MOV R9, R23 ;  /* 0x0000001700097202 */ /* 0x000fe20000000f00 */
[----:B------:R-:W-:Y:S01]  /*06e0*/  IMAD.MOV.U32 R20, RZ, RZ, R26 ;  /* 0x000000ffff147224 */ /* 0x000fe200078e001a */
[----:B------:R-:W-:Y:S01]  /*06f0*/  MOV R26, 0x740 ;  /* 0x00000740001a7802 */ /* 0x000fe20000000f00 */
[----:B------:R-:W-:Y:S02]  /*0700*/  IMAD.MOV.U32 R24, RZ, RZ, R28 ;  /* 0x000000ffff187224 */ /* 0x000fe400078e001c */
[----:B------:R-:W-:Y:S02]  /*0710*/  IMAD.MOV.U32 R23, RZ, RZ, R27 ;  /* 0x000000ffff177224 */ /* 0x000fe400078e001b */
[----:B------:R-:W-:-:S07]  /*0720*/  IMAD.MOV.U32 R25, RZ, RZ, R21 ;  /* 0x000000ffff197224 */ /* 0x000fce00078e0015 */
[----:B------:R-:W-:Y:S05]  /*0730*/  CALL.REL.NOINC `($__internal_1_$__cuda_sm20_dsqrt_rn_f64_mediumpath_v1) ;  /* 0x0000001800647944 */ /* 0x000fea0003c00000 */
.L_x_11:
[----:B------:R-:W-:Y:S05]  /*0740*/  BSYNC.RECONVERGENT B1 ;  /* 0x0000000000017941 */ /* 0x000fea0003800200 */
.L_x_10:
[----:B------:R1:W-:Y:S02]  /*0750*/  STG.E.64 desc[UR6][R2.64], R24 ;  /* 0x0000001802007986 */ /* 0x0003e4000c101b06 */
.L_x_9:
[----:B------:R-:W-:Y:S05]  /*0760*/  BSYNC.RECONVERGENT B0 ;  /* 0x0000000000007941 */ /* 0x000fea0003800200 */
.L_x_8:
[----:B------:R-:W-:Y:S01]  /*0770*/  BAR.SYNC.DEFER_BLOCKING 0x0 ;  /* 0x0000000000007b1d */ /* 0x000fe20000010000 */
[----:B------:R-:W-:-:S05]  /*0780*/  ISETP.NE.AND P0, PT, R7, 0x2, PT ;  /* 0x000000020700780c */ /* 0x000fca0003f05270 */
[----:B------:R-:W-:Y:S08]  /*0790*/  BSSY.RECONVERGENT B0, `(.L_x_12) ;  /* 0x000001f000007945 */ /* 0x000ff00003800200 */
[----:B------:R-:W-:Y:S05]  /*07a0*/  @P0 BRA `(.L_x_13) ;  /* 0x0000000000740947 */ /* 0x000fea0003800000 */
[----:B------:R-:W2:Y:S04]  /*07b0*/  LDG.E.64 R18, desc[UR6][R10.64+0x50] ;  /* 0x000050060a127981 */ /* 0x000ea8000c1e1b00 */
[----:B0-----:R-:W3:Y:S01]  /*07c0*/  LDG.E.64 R22, desc[UR6][R14.64+0x8] ;  /* 0x000008060e167981 */ /* 0x001ee2000c1e1b00 */
        /* <DEDUP_REMOVED lines=10> */
[----:B-1----:R-:W-:-:S08]  /*0870*/  DFMA R24, -R18, R20, R22 ;  /* 0x000000141218722b */ /* 0x002fd00000000116 */
[----:B------:R-:W-:-:S10]  /*0880*/  DFMA R8, R8, R24, R20 ;  /* 0x000000180808722b */ /* 0x000fd40000000014 */
[----:B------:R-:W-:-:S05]  /*0890*/  FFMA R20, RZ, R19, R9 ;  /* 0x00000013ff147223 */ /* 0x000fca0000000009 */
[----:B------:R-:W-:-:S13]  /*08a0*/  FSETP.GT.AND P0, PT, |R20|, 1.469367938527859385e-39, PT ;  /* 0x001000001400780b */ /* 0x000fda0003f04200 */
[----:B------:R-:W-:Y:S05]  /*08b0*/  @P0 BRA P1, `(.L_x_15) ;  /* 0x0000000000140947 */ /* 0x000fea0000800000 */
[----:B------:R-:W-:Y:S01]  /*08c0*/  IMAD.MOV.U32 R21, RZ, RZ, R19 ;  /* 0x000000ffff157224 */ /* 0x000fe200078e0013 */
[----:B------:R-:W-:-:S07]  /*08d0*/  MOV R8, 0x8f0 ;  /* 0x000008f000087802 */ /* 0x000fce0000000f00 */
[----:B------:R-:W-:Y:S05]  /*08e0*/  CALL.REL.NOINC `($__internal_0_$__cuda_sm20_div_rn_f64_full) ;  /* 0x0000001000907944 */ /* 0x000fea0003c00000 */
[----:B------:R-:W-:Y:S01]  /*08f0*/  MOV R8, R26 ;  /* 0x0000001a00087202 */ /* 0x000fe20000000f00 */
[----:B------:R-:W-:-:S07]  /*0900*/  IMAD.MOV.U32 R9, RZ, RZ, R27 ;  /* 0x000000ffff097224 */ /* 0x000fce00078e001b */
.L_x_15:
[----:B------:R-:W-:Y:S05]  /*0910*/  BSYNC.RECONVERGENT B1 ;  /* 0x0000000000017941 */ /* 0x000fea0003800200 */
.L_x_14:
[----:B------:R2:W-:Y:S04]  /*0920*/  STG.E.64 desc[UR6][R14.64+0x8], R8 ;  /* 0x000008080e007986 */ /* 0x0005e8000c101b06 */
[----:B------:R2:W-:Y:S04]  /*0930*/  STG.E.64 desc[UR6][R10.64+0x58], R8 ;  /* 0x000058080a007986 */ /* 0x0005e8000c101b06 */
[----:B------:R-:W3:Y:S04]  /*0940*/  LDG.E.64 R18, desc[UR6][R10.64+0x98] ;  /* 0x000098060a127981 */ /* 0x000ee8000c1e1b00 */
[----:B------:R-:W3:Y:S02]  /*0950*/  LDG.E.64 R20, desc[UR6][R14.64+0x10] ;  /* 0x000010060e147981 */ /* 0x000ee4000c1e1b00 */
[----:B---3--:R-:W-:-:S07]  /*0960*/  DFMA R18, R18, -R8, R20 ;  /* 0x800000081212722b */ /* 0x008fce0000000014 */
[----:B------:R2:W-:Y:S04]  /*0970*/  STG.E.64 desc[UR6][R14.64+0x10], R18 ;  /* 0x000010120e007986 */ /* 0x0005e8000c101b06 */
.L_x_13:
[----:B------:R-:W-:Y:S05]  /*0980*/  BSYNC.RECONVERGENT B0 ;  /* 0x0000000000007941 */ /* 0x000fea0003800200 */
.L_x_12:
        /* <DEDUP_REMOVED lines=17> */
[----:B------:R-:W-:Y:S01]  /*0aa0*/  VIADD R21, R29, 0xfff00000 ;  /* 0xfff000001d157836 */ /* 0x000fe20000000000 */
[----:B------:R-:W-:-:S05]  /*0ab0*/  MOV R20, R28 ;  /* 0x0000001c00147202 */ /* 0x000fca0000000f00 */
[----:B------:R-:W-:-:S08]  /*0ac0*/  DFMA R26, R18, -R18, R22 ;  /* 0x80000012121a722b */ /* 0x000fd00000000016 */
[----:B-1----:R-:W-:Y:S01]  /*0ad0*/  DFMA R24, R26, R20, R18 ;  /* 0x000000141a18722b */ /* 0x002fe20000000012 */
[----:B------:R-:W-:Y:S10]  /*0ae0*/  @!P0 BRA `(.L_x_19) ;  /* 0x00000000001c8947 */ /* 0x000ff40003800000 */
[----:B------:R-:W-:Y:S02]  /*0af0*/  IMAD.MOV.U32 R9, RZ, RZ, R23 ;  /* 0x000000ffff097224 */ /* 0x000fe400078e0017 */
[----:B------:R-:W-:Y:S01]  /*0b00*/  IMAD.MOV.U32 R20, RZ, RZ, R26 ;  /* 0x000000ffff147224 */ /* 0x000fe200078e001a */
[----:B------:R-:W-:Y:S01]  /*0b10*/  MOV R26, 0xb60 ;  /* 0x00000b60001a7802 */ /* 0x000fe20000000f00 */
[----:B------:R-:W-:Y:S02]  /*0b20*/  IMAD.MOV.U32 R24, RZ, RZ, R28 ;  /* 0x000000ffff187224 */ /* 0x000fe400078e001c */
[----:B------:R-:W-:Y:S02]  /*0b30*/  IMAD.MOV.U32 R23, RZ, RZ, R27 ;  /* 0x000000ffff177224 */ /* 0x000fe400078e001b */
[----:B------:R-:W-:-:S07]  /*0b40*/  IMAD.MOV.U32 R25, RZ, RZ, R21 ;  /* 0x000000ffff197224 */ /* 0x000fce00078e0015 */
[----:B------:R-:W-:Y:S05]  /*0b50*/  CALL.REL.NOINC `($__internal_1_$__cuda_sm20_dsqrt_rn_f64_mediumpath_v1) ;  /* 0x00000014005c7944 */ /* 0x000fea0003c00000 */
.L_x_19:
[----:B------:R-:W-:Y:S05]  /*0b60*/  BSYNC.RECONVERGENT B1 ;  /* 0x0000000000017941 */ /* 0x000fea0003800200 */
.L_x_18:
[----:B------:R3:W-:Y:S02]  /*0b70*/  STG.E.64 desc[UR6][R2.64], R24 ;  /* 0x0000001802007986 */ /* 0x0007e4000c101b06 */
.L_x_17:
[----:B------:R-:W-:Y:S05]  /*0b80*/  BSYNC.RECONVERGENT B0 ;  /* 0x0000000000007941 */ /* 0x000fea0003800200 */
.L_x_16:
[----:B------:R-:W-:Y:S01]  /*0b90*/  BAR.SYNC.DEFER_BLOCKING 0x0 ;  /* 0x0000000000007b1d */ /* 0x000fe20000010000 */
[----:B------:R-:W-:-:S07]  /*0ba0*/  IADD3 R36, PT, PT, -R6, 0x6, RZ ;  /* 0x0000000606247810 */ /* 0x000fce0007ffe1ff */
[----:B------:R-:W-:Y:S08]  /*0bb0*/  BAR.SYNC.DEFER_BLOCKING 0x0 ;  /* 0x0000000000007b1d */ /* 0x000ff00000010000 */
[----:B------:R-:W-:Y:S01]  /*0bc0*/  BAR.SYNC.DEFER_BLOCKING 0x0 ;  /* 0x0000000000007b1d */ /* 0x000fe20000010000 */
[----:B------:R-:W-:-:S05]  /*0bd0*/  ISETP.GE.U32.AND P0, PT, R7, R36, PT ;  /* 0x000000240700720c */ /* 0x000fca0003f06070 */
[----:B------:R-:W-:Y:S08]  /*0be0*/  BSSY.RECONVERGENT B0, `(.L_x_20) ;  /* 0x000005c000007945 */ /* 0x000ff00003800200 */
[----:B------:R-:W-:Y:S05]  /*0bf0*/  @P0 BRA `(.L_x_21) ;  /* 0x0000000400680947 */ /* 0x000fea0003800000 */
[----:B0-2---:R-:W2:Y:S04]  /*0c00*/  LDG.E.64 R8, desc[UR6][R10.64] ;  /* 0x000000060a087981 */ /* 0x005ea8000c1e1b00 */
[----:B------:R-:W4:Y:S01]  /*0c10*/  LDG.E.64 R22, desc[UR6][R14.64+0xd8] ;  /* 0x0000d8060e167981 */ /* 0x000f22000c1e1b00 */
[----:B-1-3--:R-:W-:Y:S01]  /*0c20*/  MOV R2, 0x1 ;  /* 0x0000000100027802 */ /* 0x00afe20000000f00 */
[----:B------:R-:W-:Y:S01]  /*0c30*/  BSSY.RECONVERGENT B1, `(.L_x_22) ;  /* 0x0000014000017945 */ /* 0x000fe20003800200 */
[----:B--2---:R-:W0:Y:S01]  /*0c40*/  MUFU.RCP64H R3, R9 ;  /* 0x0000000900037308 */ /* 0x004e220000001800 */
[----:B----4-:R-:W-:-:S03]  /*0c50*/  FSETP.GEU.AND P1, PT, |R23|, 6.5827683646048100446e-37, PT ;  /* 0x036000001700780b */ /* 0x010fc60003f2e200 */
        /* <DEDUP_REMOVED lines=12> */
[----:B------:R-:W-:Y:S01]  /*0d20*/  MOV R8, 0xd50 ;  /* 0x00000d5000087802 */ /* 0x000fe20000000f00 */
[----:B------:R-:W-:-:S07]  /*0d30*/  IMAD.MOV.U32 R21, RZ, RZ, R9 ;  /* 0x000000ffff157224 */ /* 0x000fce00078e0009 */
[----:B------:R-:W-:Y:S05]  /*0d40*/  CALL.REL.NOINC `($__internal_0_$__cuda_sm20_div_rn_f64_full) ;  /* 0x0000000c00787944 */ /* 0x000fea0003c00000 */
[----:B------:R-:W-:Y:S02]  /*0d50*/  IMAD.MOV.U32 R2, RZ, RZ, R26 ;  /* 0x000000ffff027224 */ /* 0x000fe400078e001a */
[----:B------:R-:W-:-:S07]  /*0d60*/  IMAD.MOV.U32 R3, RZ, RZ, R27 ;  /* 0x000000ffff037224 */ /* 0x000fce00078e001b */
.L_x_23:
[----:B------:R-:W-:Y:S05]  /*0d70*/  BSYNC.RECONVERGENT B1 ;  /* 0x0000000000017941 */ /* 0x000fea0003800200 */
.L_x_22:
[----:B------:R0:W-:Y:S04]  /*0d80*/  STG.E.64 desc[UR6][R14.64+0xd8], R2 ;  /* 0x0000d8020e007986 */ /* 0x0001e8000c101b06 */
[----:B------:R0:W-:Y:S04]  /*0d90*/  STG.E.64 desc[UR6][R16.64+0x18], R2 ;  /* 0x0000180210007986 */ /* 0x0001e8000c101b06 */
[----:B------:R-:W2:Y:S04]  /*0da0*/  LDG.E.64 R18, desc[UR6][R10.64+0x50] ;  /* 0x000050060a127981 */ /* 0x000ea8000c1e1b00 */
[----:B------:R-:W3:Y:S04]  /*0db0*/  LDG.E.64 R22, desc[UR6][R10.64+0x8] ;  /* 0x000008060a167981 */ /* 0x000ee8000c1e1b00 */
[----:B------:R-:W4:Y:S01]  /*0dc0*/  LDG.E.64 R8, desc[UR6][R14.64+0xe0] ;  /* 0x0000e0060e087981 */ /* 0x000f22000c1e1b00 */
[----:B------:R-:W-:Y:S01]  /*0dd0*/  IMAD.MOV.U32 R20, RZ, RZ, 0x1 ;  /* 0x00000001ff147424 */ /* 0x000fe200078e00ff */
[----:B------:R-:W-:Y:S01]  /*0de0*/  BSSY.RECONVERGENT B1, `(.L_x_24) ;  /* 0x0000017000017945 */ /* 0x000fe20003800200 */
[----:B--2---:R-:W1:Y:S01]  /*0df0*/  MUFU.RCP64H R21, R19 ;  /* 0x0000001300157308 */ /* 0x004e620000001800 */
[----:B---3--:R-:W-:-:S10]  /*0e00*/  DFMA R24, R22, R2, RZ ;  /* 0x000000021618722b */ /* 0x008fd400000000ff */
[----:B------:R-:W2:Y:S01]  /*0e10*/  F2F.F32.F64 R24, R24 ;  /* 0x0000001800187310 */ /* 0x000ea20000301000 */
[----:B-1----:R-:W-:-:S08]  /*0e20*/  DFMA R22, -R18, R20, 1 ;  /* 0x3ff000001216742b */ /* 0x002fd00000000114 */
[----:B------:R-:W-:Y:S02]  /*0e30*/  DFMA R26, R22, R22, R22 ;  /* 0x00000016161a722b */ /* 0x000fe40000000016 */
[----:B--2---:R-:W4:Y:S06]  /*0e40*/  F2F.F64.F32 R22, R24 ;  /* 0x0000001800167310 */ /* 0x004f2c0000201800 */
[----:B------:R-:W-:-:S08]  /*0e50*/  DFMA R26, R20, R26, R20 ;  /* 0x0000001a141a722b */ /* 0x000fd00000000014 */
[----:B------:R-:W-:Y:S02]  /*0e60*/  DFMA R20, -R18, R26, 1 ;  /* 0x3ff000001214742b */ /* 0x000fe4000000011a */
[----:B----4-:R-:W-:-:S06]  /*0e70*/  DADD R22, -R22, R8 ;  /* 0x0000000016167229 */ /* 0x010fcc0000000108 */
[----:B------:R-:W-:-:S04]  /*0e80*/  DFMA R20, R26, R20, R26 ;  /* 0x000000141a14722b */ /* 0x000fc8000000001a */
[----:B------:R-:W-:-:S04]  /*0e90*/  FSETP.GEU.AND P1, PT, |R23|, 6.5827683646048100446e-37, PT ;  /* 0x036000001700780b */ /* 0x000fc80003f2e200 */
[----:B------:R-:W-:-:S08]  /*0ea0*/  DMUL R8, R22, R20 ;  /* 0x0000001416087228 */ /* 0x000fd00000000000 */
[----:B------:R-:W-:-:S08]  /*0eb0*/  DFMA R26, -R18, R8, R22 ;  /* 0x00000008121a722b */ /* 0x000fd00000000116 */
[----:B------:R-:W-:-:S10]  /*0ec0*/  DFMA R8, R20, R26, R8 ;  /* 0x0000001a1408722b */ /* 0x000fd40000000008 */
[----:B------:R-:W-:-:S05]  /*0ed0*/  FFMA R20, RZ, R19, R9 ;  /* 0x00000013ff147223 */ /* 0x000fca0000000009 */
[----:B------:R-:W-:-:S13]  /*0ee0*/  FSETP.GT.AND P0, PT, |R20|, 1.469367938527859385e-39, PT ;  /* 0x001000001400780b */ /* 0x000fda0003f04200 */
[----:B0-----:R-:W-:Y:S05]  /*0ef0*/  @P0 BRA P1, `(.L_x_25) ;  /* 0x0000000000140947 */ /* 0x001fea0000800000 */
[----:B------:R-:W-:Y:S02]  /*0f00*/  MOV R21, R19 ;  /* 0x0000001300157202 */ /* 0x000fe40000000f00 */
[----:B------:R-:W-:-:S07]  /*0f10*/  MOV R8, 0xf30 ;  /* 0x00000f3000087802 */ /* 0x000fce0000000f00 */
[----:B------:R-:W-:Y:S05]  /*0f20*/  CALL.REL.NOINC `($__internal_0_$__cuda_sm20_div_rn_f64_full) ;  /* 0x0000000c00007944 */ /* 0x000fea0003c00000 */
[----:B------:R-:W-:Y:S02]  /*0f30*/  IMAD.MOV.U32 R8, RZ, RZ, R26 ;  /* 0x000000ffff087224 */ /* 0x000fe400078e001a */
[----:B------:R-:W-:-:S07]  /*0f40*/  IMAD.MOV.U32 R9, RZ, RZ, R27 ;  /* 0x000000ffff097224 */ /* 0x000fce00078e001b */
.L_x_25:
[----:B------:R-:W-:Y:S05]  /*0f50*/  BSYNC.RECONVERGENT B1 ;  /* 0x0000000000017941 */ /* 0x000fea0003800200 */
.L_x_24:
[----:B------:R-:W-:Y:S04]  /*0f60*/  STG.E.64 desc[UR6][R14.64+0xe0], R8 ;  /* 0x0000e0080e007986 */ /* 0x000fe8000c101b06 */
[----:B------:R0:W-:Y:S04]  /*0f70*/  STG.E.64 desc[UR6][R16.64+0x60], R8 ;  /* 0x0000600810007986 */ /* 0x0001e8000c101b06 */
[----:B------:R-:W2:Y:S04]  /*0f80*/  LDG.E.64 R24, desc[UR6][R10.64+0x10] ;  /* 0x000010060a187981 */ /* 0x000ea8000c1e1b00 */
[----:B------:R-:W3:Y:S04]  /*0f90*/  LDG.E.64 R18, desc[UR6][R10.64+0xa0] ;  /* 0x0000a0060a127981 */ /* 0x000ee8000c1e1b00 */
[----:B------:R-:W4:Y:S04]  /*0fa0*/  LDG.E.64 R22, desc[UR6][R10.64+0x58] ;  /* 0x000058060a167981 */ /* 0x000f28000c1e1b00 */
[----:B------:R-:W5:Y:S01]  /*0fb0*/  LDG.E.64 R20, desc[UR6][R14.64+0xe8] ;  /* 0x0000e8060e147981 */ /* 0x000f62000c1e1b00 */
[----:B------:R-:W-:Y:S01]  /*0fc0*/  BSSY.RECONVERGENT B1, `(.L_x_26) ;  /* 0x000001b000017945 */ /* 0x000fe20003800200 */
[----:B--2---:R-:W-:Y:S01]  /*0fd0*/  DFMA R24, R24, R2, RZ ;  /* 0x000000021818722b */ /* 0x004fe200000000ff */
[----:B------:R-:W-:Y:S01]  /*0fe0*/  IMAD.MOV.U32 R2, RZ, RZ, 0x1 ;  /* 0x00000001ff027424 */ /* 0x000fe200078e00ff */
[----:B---3--:R-:W0:Y:S08]  /*0ff0*/  MUFU.RCP64H R3, R19 ;  /* 0x0000001300037308 */ /* 0x008e300000001800 */
[----:B------:R-:W1:Y:S08]  /*1000*/  F2F.F32.F64 R24, R24 ;  /* 0x0000001800187310 */ /* 0x000e700000301000 */
[----:B-1----:R-:W4:Y:S02]  /*1010*/  F2F.F64.F32 R26, R24 ;  /* 0x00000018001a7310 */ /* 0x002f240000201800 */
[----:B----4-:R-:W-:-:S02]  /*1020*/  DFMA R26, R22, R8, R26 ;  /* 0x00000008161a722b */ /* 0x010fc4000000001a */
[----:B0-----:R-:W-:-:S08]  /*1030*/  DFMA R8, -R18, R2, 1 ;  /* 0x3ff000001208742b */ /* 0x001fd00000000102 */
[----:B------:R-:W0:Y:S01]  /*1040*/  F2F.F32.F64 R26, R26 ;  /* 0x0000001a001a7310 */ /* 0x000e220000301000 */
[----:B------:R-:W-:-:S08]  /*1050*/  DFMA R8, R8, R8, R8 ;  /* 0x000000080808722b */ /* 0x000fd00000000008 */
[----:B------:R-:W-:Y:S01]  /*1060*/  DFMA R8, R2, R8, R2 ;  /* 0x000000080208722b */ /* 0x000fe20000000002 */
[----:B0-----:R-:W5:Y:S07]  /*1070*/  F2F.F64.F32 R22, R26 ;  /* 0x0000001a00167310 */ /* 0x001f6e0000201800 */
[----:B------:R-:W-:-:S08]  /*1080*/  DFMA R2, -R18, R8, 1 ;  /* 0x3ff000001202742b */ /* 0x000fd00000000108 */
[----:B------:R-:W-:Y:S02]  /*1090*/  DFMA R2, R8, R2, R8 ;  /* 0x000000020802722b */ /* 0x000fe40000000008 */
[----:B-----5:R-:W-:-:S08]  /*10a0*/  DADD R22, -R22, R20 ;  /* 0x0000000016167229 */ /* 0x020fd00000000114 */
[----:B------:R-:W-:Y:S02]  /*10b0*/  DMUL R8, R22, R2 ;  /* 0x0000000216087228 */ /* 0x000fe40000000000 */
[----:B------:R-:W-:-:S06]  /*10c0*/  FSETP.GEU.AND P1, PT, |R23|, 6.5827683646048100446e-37, PT ;  /* 0x036000001700780b */ /* 0x000fcc0003f2e200 */
        /* <DEDUP_REMOVED lines=8> */
[----:B------:R-:W-:Y:S01]  /*1150*/  IMAD.MOV.U32 R2, RZ, RZ, R26 ;  /* 0x000000ffff027224 */ /* 0x000fe200078e001a */
[----:B------:R-:W-:-:S07]  /*1160*/  MOV R3, R27 ;  /* 0x0000001b00037202 */ /* 0x000fce0000000f00 */
.L_x_27:
[----:B------:R-:W-:Y:S05]  /*1170*/  BSYNC.RECONVERGENT B1 ;  /* 0x0000000000017941 */ /* 0x000fea0003800200 */
.L_x_26:
[----:B------:R4:W-:Y:S04]  /*1180*/  STG.E.64 desc[UR6][R14.64+0xe8], R2 ;  /* 0x0000e8020e007986 */ /* 0x0009e8000c101b06 */
[----:B------:R4:W-:Y:S02]  /*1190*/  STG.E.64 desc[UR6][R16.64+0xa8], R2 ;  /* 0x0000a80210007986 */ /* 0x0009e4000c101b06 */
.L_x_21:
[----:B------:R-:W-:Y:S05]  /*11a0*/  BSYNC.RECONVERGENT B0 ;  /* 0x0000000000007941 */ /* 0x000fea0003800200 */
.L_x_20:
[----:B------:R-:W-:Y:S01]  /*11b0*/  BAR.SYNC.DEFER_BLOCKING 0x0 ;  /* 0x0000000000007b1d */ /* 0x000fe20000010000 */
[----:B------:R-:W-:-:S05]  /*11c0*/  ISETP.GE.U32.AND P0, PT, R7, R36, PT ;  /* 0x000000240700720c */ /* 0x000fca0003f06070 */
[----:B------:R-:W-:Y:S08]  /*11d0*/  BSSY.RECONVERGENT B0, `(.L_x_28) ;  /* 0x000008f000007945 */ /* 0x000ff00003800200 */
[----:B------:R-:W-:Y:S05]  /*11e0*/  @P0 BRA `(.L_x_29) ;  /* 0x0000000800340947 */ /* 0x000fea0003800000 */
[----:B-1-34-:R1:W5:Y:S04]  /*11f0*/  LDG.E.64 R2, desc[UR6][R14.64+0xd8] ;  /* 0x0000d8060e027981 */ /* 0x01a368000c1e1b00 */
[----:B0-2---:R1:W5:Y:S04]  /*1200*/  LDG.E.64 R8, desc[UR6][R14.64+0xe0] ;  /* 0x0000e0060e087981 */ /* 0x005368000c1e1b00 */
[----:B------:R1:W5:Y:S01]  /*1210*/  LDG.E.64 R16, desc[UR6][R14.64+0xe8] ;  /* 0x0000e8060e107981 */ /* 0x000362000c1e1b00 */
[----:B------:R-:W-:-:S04]  /*1220*/  UIADD3 UR5, UPT, UPT, -UR4, URZ, URZ ;  /* 0x000000ff04057290 */ /* 0x000fc8000fffe1ff */
[----:B------:R-:W-:-:S09]  /*1230*/  UISETP.GE.AND UP0, UPT, UR5, URZ, UPT ;  /* 0x000000ff0500728c */ /* 0x000fd2000bf06270 */
[----:B-1----:R-:W-:Y:S05]  /*1240*/  BRA.U UP0, `(.L_x_30) ;  /* 0x0000000500c47547 */ /* 0x002fea000b800000 */
[----:B------:R-:W-:Y:S02]  /*1250*/  UIADD3 UR8, UPT, UPT, -UR5, URZ, URZ ;  /* 0x000000ff05087290 */ /* 0x000fe4000fffe1ff */
[----:B------:R-:W-:Y:S02]  /*1260*/  UPLOP3.LUT UP0, UPT, UPT, UPT, UPT, 0x80, 0x8 ;  /* 0x000000000008789c */ /* 0x000fe40003f0f070 */
[----:B------:R-:W-:-:S09]  /*1270*/  UISETP.GT.AND UP1, UPT, UR8, 0x3, UPT ;  /* 0x000000030800788c */ /* 0x000fd2000bf24270 */
[----:B------:R-:W-:Y:S05]  /*1280*/  BRA.U !UP1, `(.L_x_31) ;  /* 0x0000000509107547 */ /* 0x000fea000b800000 */
[----:B------:R-:W-:-:S11]  /*1290*/  UPLOP3.LUT UP0, UPT, UPT, UPT, UPT, 0x40, 0x4 ;  /* 0x000000000004789c */ /* 0x000fd60003f0e870 */
.L_x_32:
[----:B------:R-:W2:Y:S04]  /*12a0*/  LDG.E.64 R22, desc[UR6][R10.64+0x18] ;  /* 0x000018060a167981 */ /* 0x000ea8000c1e1b00 */
[----:B------:R-:W3:Y:S04]  /*12b0*/  LDG.E.64 R24, desc[UR6][R10.64+0x60] ;  /* 0x000060060a187981 */ /* 0x000ee8000c1e1b00 */
[----:B------:R-:W4:Y:S01]  /*12c0*/  LDG.E.64 R20, desc[UR6][R10.64+0xa8] ;  /* 0x0000a8060a147981 */ /* 0x000f22000c1e1b00 */
[----:B0-----:R-:W-:-:S05]  /*12d0*/  IADD3 R14, P0, PT, R12, R10, RZ ;  /* 0x0000000a0c0e7210 */ /* 0x001fca0007f1e0ff */
[----:B------:R-:W-:-:S05]  /*12e0*/  IMAD.X R15, R13, 0x1, R11, P0 ;  /* 0x000000010d0f7824 */ /* 0x000fca00000e060b */
[----:B------:R-:W4:Y:S01]  /*12f0*/  LDG.E.64 R18, desc[UR6][R14.64] ;  /* 0x000000060e127981 */ /* 0x000f22000c1e1b00 */
[----:B--2--5:R-:W-:-:S06]  /*1300*/  DFMA R22, R2, R22, RZ ;  /* 0x000000160216722b */ /* 0x024fcc00000000ff */
[----:B------:R-:W0:Y:S08]  /*1310*/  F2F.F32.F64 R32, R22 ;  /* 0x0000001600207310 */ /* 0x000e300000301000 */
[----:B0-----:R-:W3:Y:S02]  /*1320*/  F2F.F64.F32 R26, R32 ;  /* 0x00000020001a7310 */ /* 0x001ee40000201800 */
[----:B---3--:R-:W-:-:S10]  /*1330*/  DFMA R24, R8, R24, R26 ;  /* 0x000000180818722b */ /* 0x008fd4000000001a */
[----:B------:R-:W0:Y:S08]  /*1340*/  F2F.F32.F64 R24, R24 ;  /* 0x0000001800187310 */ /* 0x000e300000301000 */
[----:B0-----:R-:W4:Y:S02]  /*1350*/  F2F.F64.F32 R26, R24 ;  /* 0x00000018001a7310 */ /* 0x001f240000201800 */
[----:B----4-:R-:W-:-:S10]  /*1360*/  DFMA R26, R16, R20, R26 ;  /* 0x00000014101a722b */ /* 0x010fd4000000001a */
[----:B------:R-:W0:Y:S08]  /*1370*/  F2F.F32.F64 R26, R26 ;  /* 0x0000001a001a7310 */ /* 0x000e300000301000 */
[----:B0-----:R-:W0:Y:S02]  /*1380*/  F2F.F64.F32 R20, R26 ;  /* 0x0000001a00147310 */ /* 0x001e240000201800 */
[----:B0-----:R-:W-:Y:S01]  /*1390*/  DADD R28, -R20, R18 ;  /* 0x00000000141c7229 */ /* 0x001fe20000000112 */
[----:B------:R-:W2:Y:S06]  /*13a0*/  LDG.E.64 R18, desc[UR6][R14.64+0x8] ;  /* 0x000008060e127981 */ /* 0x000eac000c1e1b00 */
[----:B------:R0:W-:Y:S04]  /*13b0*/  STG.E.64 desc[UR6][R14.64], R28 ;  /* 0x0000001c0e007986 */ /* 0x0001e8000c101b06 */
[----:B------:R-:W3:Y:S04]  /*13c0*/  LDG.E.64 R30, desc[UR6][R10.64+0x20] ;  /* 0x000020060a1e7981 */ /* 0x000ee8000c1e1b00 */
[----:B------:R-:W4:Y:S04]  /*13d0*/  LDG.E.64 R22, desc[UR6][R10.64+0x68] ;  /* 0x000068060a167981 */ /* 0x000f28000c1e1b00 */
[----:B------:R-:W2:Y:S01]  /*13e0*/  LDG.E.64 R20, desc[UR6][R10.64+0xb0] ;  /* 0x0000b0060a147981 */ /* 0x000ea2000c1e1b00 */
[----:B---3--:R-:W-:-:S06]  /*13f0*/  DFMA R30, R2, R30, RZ ;  /* 0x0000001e021e722b */ /* 0x008fcc00000000ff */
[----:B------:R-:W1:Y:S08]  /*1400*/  F2F.F32.F64 R32, R30 ;  /* 0x0000001e00207310 */ /* 0x000e700000301000 */
[----:B-1----:R-:W4:Y:S02]  /*1410*/  F2F.F64.F32 R24, R32 ;  /* 0x0000002000187310 */ /* 0x002f240000201800 */
[----:B----4-:R-:W-:-:S10]  /*1420*/  DFMA R22, R8, R22, R24 ;  /* 0x000000160816722b */ /* 0x010fd40000000018 */
[----:B------:R-:W1:Y:S08]  /*1430*/  F2F.F32.F64 R22, R22 ;  /* 0x0000001600167310 */ /* 0x000e700000301000 */
[----:B-1----:R-:W2:Y:S02]  /*1440*/  F2F.F64.F32 R24, R22 ;  /* 0x0000001600187310 */ /* 0x002ea40000201800 */
[----:B--2---:R-:W-:-:S10]  /*1450*/  DFMA R24, R16, R20, R24 ;  /* 0x000000141018722b */ /* 0x004fd40000000018 */
[----:B------:R-:W1:Y:S08]  /*1460*/  F2F.F32.F64 R24, R24 ;  /* 0x0000001800187310 */ /* 0x000e700000301000 */
[----:B-1----:R-:W1:Y:S02]  /*1470*/  F2F.F64.F32 R20, R24 ;  /* 0x0000001800147310 */ /* 0x002e640000201800 */
[----:B-1----:R-:W-:Y:S01]  /*1480*/  DADD R26, -R20, R18 ;  /* 0x00000000141a7229 */ /* 0x002fe20000000112 */
[----:B------:R-:W2:Y:S06]  /*1490*/  LDG.E.64 R18, desc[UR6][R14.64+0x10] ;  /* 0x000010060e127981 */ /* 0x000eac000c1e1b00 */
[----:B------:R2:W-:Y:S04]  /*14a0*/  STG.E.64 desc[UR6][R14.64+0x8], R26 ;  /* 0x0000081a0e007986 */ /* 0x0005e8000c101b06 */
[----:B0-----:R-:W3:Y:S04]  /*14b0*/  LDG.E.64 R28, desc[UR6][R10.64+0x28] ;  /* 0x000028060a1c7981 */ /* 0x001ee8000c1e1b00 */
[----:B------:R-:W4:Y:S04]  /*14c0*/  LDG.E.64 R30, desc[UR6][R10.64+0x70] ;  /* 0x000070060a1e7981 */ /* 0x000f28000c1e1b00 */
[----:B------:R-:W2:Y:S01]  /*14d0*/  LDG.E.64 R20, desc[UR6][R10.64+0xb8] ;  /* 0x0000b8060a147981 */ /* 0x000ea2000c1e1b00 */
[----:B---3--:R-:W-:-:S06]  /*14e0*/  DFMA R28, R2, R28, RZ ;  /* 0x0000001c021c722b */ /* 0x008fcc00000000ff */
[----:B------:R-:W0:Y:S08]  /*14f0*/  F2F.F32.F64 R32, R28 ;  /* 0x0000001c00207310 */ /* 0x000e300000301000 */
[----:B0-----:R-:W4:Y:S02]  /*1500*/  F2F.F64.F32 R22, R32 ;  /* 0x0000002000167310 */ /* 0x001f240000201800 */
[----:B----4-:R-:W-:-:S10]  /*1510*/  DFMA R22, R8, R30, R22 ;  /* 0x0000001e0816722b */ /* 0x010fd40000000016 */
[----:B------:R-:W0:Y:S08]  /*1520*/  F2F.F32.F64 R22, R22 ;  /* 0x0000001600167310 */ /* 0x000e300000301000 */
[----:B0-----:R-:W2:Y:S02]  /*1530*/  F2F.F64.F32 R24, R22 ;  /* 0x0000001600187310 */ /* 0x001ea40000201800 */
[----:B--2---:R-:W-:-:S10]  /*1540*/  DFMA R24, R16, R20, R24 ;  /* 0x000000141018722b */ /* 0x004fd40000000018 */
[----:B------:R-:W0:Y:S08]  /*1550*/  F2F.F32.F64 R24, R24 ;  /* 0x0000001800187310 */ /* 0x000e300000301000 */
[----:B0-----:R-:W0:Y:S02]  /*1560*/  F2F.F64.F32 R20, R24 ;  /* 0x0000001800147310 */ /* 0x001e240000201800 */
[----:B0-----:R-:W-:Y:S01]  /*1570*/  DADD R26, -R20, R18 ;  /* 0x00000000141a7229 */ /* 0x001fe20000000112 */
[----:B------:R-:W2:Y:S06]  /*1580*/  LDG.E.64 R18, desc[UR6][R14.64+0x18] ;  /* 0x000018060e127981 */ /* 0x000eac000c1e1b00 */
[----:B------:R0:W-:Y:S04]  /*1590*/  STG.E.64 desc[UR6][R14.64+0x10], R26 ;  /* 0x0000101a0e007986 */ /* 0x0001e8000c101b06 */
[----:B------:R-:W3:Y:S04]  /*15a0*/  LDG.E.64 R30, desc[UR6][R10.64+0x30] ;  /* 0x000030060a1e7981 */ /* 0x000ee8000c1e1b00 */
[----:B------:R-:W4:Y:S04]  /*15b0*/  LDG.E.64 R28, desc[UR6][R10.64+0x78] ;  /* 0x000078060a1c7981 */ /* 0x000f28000c1e1b00 */
[----:B------:R1:W2:Y:S01]  /*15c0*/  LDG.E.64 R20, desc[UR6][R10.64+0xc0] ;  /* 0x0000c0060a147981 */ /* 0x0002a2000c1e1b00 */
[----:B------:R-:W-:-:S04]  /*15d0*/  UIADD3 UR5, UPT, UPT, UR5, 0x4, URZ ;  /* 0x0000000405057890 */ /* 0x000fc8000fffe0ff */
[----:B------:R-:W-:Y:S01]  /*15e0*/  UISETP.GE.AND UP1, UPT, UR5, -0x3, UPT ;  /* 0xfffffffd0500788c */ /* 0x000fe2000bf26270 */
[----:B-1----:R-:W-:-:S05]  /*15f0*/  IADD3 R10, P0, PT, R10, 0x20, RZ ;  /* 0x000000200a0a7810 */ /* 0x002fca0007f1e0ff */
[----:B------:R-:W-:Y:S01]  /*1600*/  IMAD.X R11, RZ, RZ, R11, P0 ;  /* 0x000000ffff0b7224 */ /* 0x000fe200000e060b */
[----:B---3--:R-:W-:-:S10]  /*1610*/  DFMA R30, R2, R30, RZ ;  /* 0x0000001e021e722b */ /* 0x008fd400000000ff */
        /* <DEDUP_REMOVED lines=8> */
[----:B-1----:R-:W-:-:S07]  /*16a0*/  DADD R18, -R24, R18 ;  /* 0x0000000018127229 */ /* 0x002fce0000000112 */
[----:B------:R0:W-:Y:S01]  /*16b0*/  STG.E.64 desc[UR6][R14.64+0x18], R18 ;  /* 0x000018120e007986 */ /* 0x0001e2000c101b06 */
[----:B------:R-:W-:Y:S05]  /*16c0*/  BRA.U !UP1, `(.L_x_32) ;  /* 0xfffffff909f47547 */ /* 0x000fea000b83ffff */
.L_x_31:
[----:B------:R-:W-:-:S04]  /*16d0*/  UIADD3 UR8, UPT, UPT, -UR5, URZ, URZ ;  /* 0x000000ff05087290 */ /* 0x000fc8000fffe1ff */
[----:B------:R-:W-:-:S09]  /*16e0*/  UISETP.GT.AND UP1, UPT, UR8, 0x1, UPT ;  /* 0x000000010800788c */ /* 0x000fd2000bf24270 */
[----:B------:R-:W-:Y:S05]  /*16f0*/  BRA.U !UP1, `(.L_x_33) ;  /* 0x0000000109907547 */ /* 0x000fea000b800000 */
        /* <DEDUP_REMOVED lines=21> */
[----:B------:R-:W-:Y:S01]  /*1850*/  UIADD3 UR5, UPT, UPT, UR5, 0x2, URZ ;  /* 0x0000000205057890 */ /* 0x000fe2000fffe0ff */
[----:B0-----:R-:W-:Y:S01]  /*1860*/  IADD3 R10, P0, PT, R10, 0x10, RZ ;  /* 0x000000100a0a7810 */ /* 0x001fe20007f1e0ff */
[----:B------:R-:W-:-:S04]  /*1870*/  UPLOP3.LUT UP0, UPT, UPT, UPT, UPT, 0x40, 0x4 ;  /* 0x000000000004789c */ /* 0x000fc80003f0e870 */
[----:B------:R-:W-:Y:S01]  /*1880*/  IMAD.X R11, RZ, RZ, R11, P0 ;  /* 0x000000ffff0b7224 */ /* 0x000fe200000e060b */
[----:B---3--:R-:W-:-:S10]  /*1890*/  DFMA R30, R2, R30, RZ ;  /* 0x0000001e021e722b */ /* 0x008fd400000000ff */
        /* <DEDUP_REMOVED lines=8> */
[----:B0-----:R-:W-:-:S07]  /*1920*/  DADD R18, -R24, R18 ;  /* 0x0000000018127229 */ /* 0x001fce0000000112 */
[----:B------:R1:W-:Y:S04]  /*1930*/  STG.E.64 desc[UR6][R14.64+0x8], R18 ;  /* 0x000008120e007986 */ /* 0x0003e8000c101b06 */
.L_x_33:
[----:B------:R-:W-:-:S09]  /*1940*/  UISETP.NE.OR UP0, UPT, UR5, URZ, UP0 ;  /* 0x000000ff0500728c */ /* 0x000fd20008705670 */
[----:B------:R-:W-:Y:S05]  /*1950*/  BRA.U !UP0, `(.L_x_29) ;  /* 0x0000000108587547 */ /* 0x000fea000b800000 */
.L_x_30:
[----:B------:R-:W2:Y:S04]  /*1960*/  LDG.E.64 R22, desc[UR6][R10.64+0x18] ;  /* 0x000018060a167981 */ /* 0x000ea8000c1e1b00 */
[----:B------:R-:W3:Y:S04]  /*1970*/  LDG.E.64 R24, desc[UR6][R10.64+0x60] ;  /* 0x000060060a187981 */ /* 0x000ee8000c1e1b00 */
[----:B------:R4:W3:Y:S01]  /*1980*/  LDG.E.64 R20, desc[UR6][R10.64+0xa8] ;  /* 0x0000a8060a147981 */ /* 0x0008e2000c1e1b00 */
[----:B01----:R-:W-:-:S05]  /*1990*/  IADD3 R14, P0, PT, R12, R10, RZ ;  /* 0x0000000a0c0e7210 */ /* 0x003fca0007f1e0ff */
[----:B------:R-:W-:-:S05]  /*19a0*/  IMAD.X R15, R13, 0x1, R11, P0 ;  /* 0x000000010d0f7824 */ /* 0x000fca00000e060b */
[----:B------:R-:W3:Y:S01]  /*19b0*/  LDG.E.64 R18, desc[UR6][R14.64] ;  /* 0x000000060e127981 */ /* 0x000ee2000c1e1b00 */
[----:B------:R-:W-:Y:S01]  /*19c0*/  UIADD3 UR5, UPT, UPT, UR5, 0x1, URZ ;  /* 0x0000000105057890 */ /* 0x000fe2000fffe0ff */
[----:B----4-:R-:W-:-:S03]  /*19d0*/  IADD3 R10, P0, PT, R10, 0x8, RZ ;  /* 0x000000080a0a7810 */ /* 0x010fc60007f1e0ff */
[----:B------:R-:W-:Y:S01]  /*19e0*/  UISETP.NE.AND UP0, UPT, UR5, URZ, UPT ;  /* 0x000000ff0500728c */ /* 0x000fe2000bf05270 */
[----:B------:R-:W-:Y:S01]  /*19f0*/  IADD3.X R11, PT, PT, RZ, R11, RZ, P0, !PT ;  /* 0x0000000bff0b7210 */ /* 0x000fe200007fe4ff */
[----:B--2--5:R-:W-:-:S10]  /*1a00*/  DFMA R22, R2, R22, RZ ;  /* 0x000000160216722b */ /* 0x024fd400000000ff */
[----:B------:R-:W0:Y:S08]  /*1a10*/  F2F.F32.F64 R22, R22 ;  /* 0x0000001600167310 */ /* 0x000e300000301000 */
[----:B0-----:R-:W3:Y:S02]  /*1a20*/  F2F.F64.F32 R26, R22 ;  /* 0x00000016001a7310 */ /* 0x001ee40000201800 */
[----:B---3--:R-:W-:-:S10]  /*1a30*/  DFMA R24, R8, R24, R26 ;  /* 0x000000180818722b */ /* 0x008fd4000000001a */
[----:B------:R-:W0:Y:S08]  /*1a40*/  F2F.F32.F64 R24, R24 ;  /* 0x0000001800187310 */ /* 0x000e300000301000 */
[----:B0-----:R-:W0:Y:S02]  /*1a50*/  F2F.F64.F32 R26, R24 ;  /* 0x00000018001a7310 */ /* 0x001e240000201800 */
[----:B0-----:R-:W-:-:S10]  /*1a60*/  DFMA R20, R16, R20, R26 ;  /* 0x000000141014722b */ /* 0x001fd4000000001a */
[----:B------:R-:W0:Y:S08]  /*1a70*/  F2F.F32.F64 R20, R20 ;  /* 0x0000001400147310 */ /* 0x000e300000301000 */
[----:B0-----:R-:W0:Y:S02]  /*1a80*/  F2F.F64.F32 R26, R20 ;  /* 0x00000014001a7310 */ /* 0x001e240000201800 */
[----:B0-----:R-:W-:-:S07]  /*1a90*/  DADD R18, -R26, R18 ;  /* 0x000000001a127229 */ /* 0x001fce0000000112 */
[----:B------:R0:W-:Y:S01]  /*1aa0*/  STG.E.64 desc[UR6][R14.64], R18 ;  /* 0x000000120e007986 */ /* 0x0001e2000c101b06 */
[----:B------:R-:W-:Y:S05]  /*1ab0*/  BRA.U UP0, `(.L_x_30) ;  /* 0xfffffffd00a87547 */ /* 0x000fea000b83ffff */
.L_x_29:
[----:B------:R-:W-:Y:S05]  /*1ac0*/  BSYNC.RECONVERGENT B0 ;  /* 0x0000000000007941 */ /* 0x000fea0003800200 */
.L_x_28:
[----:B------:R-:W-:Y:S01]  /*1ad0*/  VIADD R6, R6, 0x3 ;  /* 0x0000000306067836 */ /* 0x000fe20000000000 */
[----:B------:R-:W-:Y:S01]  /*1ae0*/  BAR.SYNC.DEFER_BLOCKING 0x0 ;  /* 0x0000000000007b1d */ /* 0x000fe20000010000 */
[----:B------:R-:W-:-:S03]  /*1af0*/  UIADD3 UR4, UPT, UPT, UR4, -0x3, URZ ;  /* 0xfffffffd04047890 */ /* 0x000fc6000fffe0ff */
[----:B------:R-:W-:-:S13]  /*1b00*/  ISETP.GE.U32.AND P0, PT, R6, 0x9, PT ;  /* 0x000000090600780c */ /* 0x000fda0003f06070 */
[----:B------:R-:W-:Y:S05]  /*1b10*/  @!P0 BRA `(.L_x_34) ;  /* 0xffffffe400648947 */ /* 0x000fea000383ffff */
[----:B------:R-:W-:Y:S05]  /*1b20*/  EXIT ;  /* 0x000000000000794d */ /* 0x000fea0003800000 */
        .weak           $__internal_0_$__cuda_sm20_div_rn_f64_full
        .type           $__internal_0_$__cuda_sm20_div_rn_f64_full,@function
        .size           $__internal_0_$__cuda_sm20_div_rn_f64_full,($__internal_1_$__cuda_sm20_dsqrt_rn_f64_mediumpath_v1 - $__internal_0_$__cuda_sm20_div_rn_f64_full)
$__internal_0_$__cuda_sm20_div_rn_f64_full:
[C---:B------:R-:W-:Y:S01]  /*1b30*/  FSETP.GEU.AND P0, PT, |R21|.reuse, 1.469367938527859385e-39, PT ;  /* 0x001000001500780b */ /* 0x040fe20003f0e200 */
[----:B------:R-:W-:Y:S01]  /*1b40*/  IMAD.MOV.U32 R20, RZ, RZ, R18 ;  /* 0x000000ffff147224 */ /* 0x000fe200078e0012 */
[----:B------:R-:W-:Y:S01]  /*1b50*/  LOP3.LUT R19, R21, 0x800fffff, RZ, 0xc0, !PT ;  /* 0x800fffff15137812 */ /* 0x000fe200078ec0ff */
[----:B------:R-:W-:Y:S01]  /*1b60*/  IMAD.MOV.U32 R24, RZ, RZ, 0x1 ;  /* 0x00000001ff187424 */ /* 0x000fe200078e00ff */
[----:B------:R-:W-:Y:S01]  /*1b70*/  FSETP.GEU.AND P2, PT, |R23|, 1.469367938527859385e-39, PT ;  /* 0x001000001700780b */ /* 0x000fe20003f4e200 */
[----:B------:R-:W-:Y:S01]  /*1b80*/  IMAD.MOV.U32 R32, RZ, RZ, 0x1ca00000 ;  /* 0x1ca00000ff207424 */ /* 0x000fe200078e00ff */
[----:B------:R-:W-:Y:S01]  /*1b90*/  LOP3.LUT R19, R19, 0x3ff00000, RZ, 0xfc, !PT ;  /* 0x3ff0000013137812 */ /* 0x000fe200078efcff */
[----:B------:R-:W-:Y:S01]  /*1ba0*/  BSSY.RECONVERGENT B2, `(.L_x_35) ;  /* 0x0000050000027945 */ /* 0x000fe20003800200 */
[----:B------:R-:W-:Y:S02]  /*1bb0*/  LOP3.LUT R9, R23, 0x7ff00000, RZ, 0xc0, !PT ;  /* 0x7ff0000017097812 */ /* 0x000fe400078ec0ff */
[----:B------:R-:W-:-:S03]  /*1bc0*/  LOP3.LUT R34, R21, 0x7ff00000, RZ, 0xc0, !PT ;  /* 0x7ff0000015227812 */ /* 0x000fc600078ec0ff */
[----:B------:R-:W-:Y:S01]  /*1bd0*/  @!P0 DMUL R18, R20, 8.98846567431157953865e+307 ;  /* 0x7fe0000014128828 */ /* 0x000fe20000000000 */
[----:B------:R-:W-:-:S03]  /*1be0*/  ISETP.GE.U32.AND P1, PT, R9, R34, PT ;  /* 0x000000220900720c */ /* 0x000fc60003f26070 */
[----:B------:R-:W-:Y:S02]  /*1bf0*/  @!P2 LOP3.LUT R26, R21, 0x7ff00000, RZ, 0xc0, !PT ;  /* 0x7ff00000151aa812 */ /* 0x000fe400078ec0ff */
[----:B------:R-:W0:Y:S02]  /*1c00*/  MUFU.RCP64H R25, R19 ;  /* 0x0000001300197308 */ /* 0x000e240000001800 */
[----:B------:R-:W-:Y:S02]  /*1c10*/  @!P2 ISETP.GE.U32.AND P3, PT, R9, R26, PT ;  /* 0x0000001a0900a20c */ /* 0x000fe40003f66070 */
[----:B------:R-:W-:Y:S02]  /*1c20*/  @!P0 LOP3.LUT R34, R19, 0x7ff00000, RZ, 0xc0, !PT ;  /* 0x7ff0000013228812 */ /* 0x000fe400078ec0ff */
[----:B------:R-:W-:-:S04]  /*1c30*/  @!P2 SEL R27, R32, 0x63400000, !P3 ;  /* 0x63400000201ba807 */ /* 0x000fc80005800000 */
[----:B------:R-:W-:-:S04]  /*1c40*/  @!P2 LOP3.LUT R30, R27, 0x80000000, R23, 0xf8, !PT ;  /* 0x800000001b1ea812 */ /* 0x000fc800078ef817 */
[----:B------:R-:W-:Y:S02]  /*1c50*/  @!P2 LOP3.LUT R31, R30, 0x100000, RZ, 0xfc, !PT ;  /* 0x001000001e1fa812 */ /* 0x000fe400078efcff */
[----:B------:R-:W-:Y:S01]  /*1c60*/  @!P2 MOV R30, RZ ;  /* 0x000000ff001ea202 */ /* 0x000fe20000000f00 */
[----:B0-----:R-:W-:-:S08]  /*1c70*/  DFMA R28, R24, -R18, 1 ;  /* 0x3ff00000181c742b */ /* 0x001fd00000000812 */
[----:B------:R-:W-:-:S08]  /*1c80*/  DFMA R28, R28, R28, R28 ;  /* 0x0000001c1c1c722b */ /* 0x000fd0000000001c */
[----:B------:R-:W-:Y:S01]  /*1c90*/  DFMA R28, R24, R28, R24 ;  /* 0x0000001c181c722b */ /* 0x000fe20000000018 */
[----:B------:R-:W-:Y:S01]  /*1ca0*/  SEL R25, R32, 0x63400000, !P1 ;  /* 0x6340000020197807 */ /* 0x000fe20004800000 */
[----:B------:R-:W-:-:S03]  /*1cb0*/  IMAD.MOV.U32 R24, RZ, RZ, R22 ;  /* 0x000000ffff187224 */ /* 0x000fc600078e0016 */
[----:B------:R-:W-:-:S03]  /*1cc0*/  LOP3.LUT R25, R25, 0x800fffff, R23, 0xf8, !PT ;  /* 0x800fffff19197812 */ /* 0x000fc600078ef817 */
[----:B------:R-:W-:-:S03]  /*1cd0*/  DFMA R26, R28, -R18, 1 ;  /* 0x3ff000001c1a742b */ /* 0x000fc60000000812 */
[----:B------:R-:W-:-:S05]  /*1ce0*/  @!P2 DFMA R24, R24, 2, -R30 ;  /* 0x400000001818a82b */ /* 0x000fca000000081e */
[----:B------:R-:W-:-:S08]  /*1cf0*/  DFMA R26, R28, R26, R28 ;  /* 0x0000001a1c1a722b */ /* 0x000fd0000000001c */
[----:B------:R-:W-:-:S08]  /*1d00*/  DMUL R28, R26, R24 ;  /* 0x000000181a1c7228 */ /* 0x000fd00000000000 */
[----:B------:R-:W-:-:S08]  /*1d10*/  DFMA R30, R28, -R18, R24 ;  /* 0x800000121c1e722b */ /* 0x000fd00000000018 */
[----:B------:R-:W-:Y:S01]  /*1d20*/  DFMA R30, R26, R30, R28 ;  /* 0x0000001e1a1e722b */ /* 0x000fe2000000001c */
[----:B------:R-:W-:Y:S01]  /*1d30*/  IMAD.MOV.U32 R28, RZ, RZ, R9 ;  /* 0x000000ffff1c7224 */ /* 0x000fe200078e0009 */
[----:B------:R-:W-:-:S05]  /*1d40*/  @!P2 LOP3.LUT R28, R25, 0x7ff00000, RZ, 0xc0, !PT ;  /* 0x7ff00000191ca812 */ /* 0x000fca00078ec0ff */
[----:B------:R-:W-:-:S05]  /*1d50*/  VIADD R26, R28, 0xffffffff ;  /* 0xffffffff1c1a7836 */ /* 0x000fca0000000000 */
[----:B------:R-:W-:Y:S01]  /*1d60*/  ISETP.GT.U32.AND P0, PT, R26, 0x7feffffe, PT ;  /* 0x7feffffe1a00780c */ /* 0x000fe20003f04070 */
[----:B------:R-:W-:-:S05]  /*1d70*/  VIADD R26, R34, 0xffffffff ;  /* 0xffffffff221a7836 */ /* 0x000fca0000000000 */
[----:B------:R-:W-:-:S13]  /*1d80*/  ISETP.GT.U32.OR P0, PT, R26, 0x7feffffe, P0 ;  /* 0x7feffffe1a00780c */ /* 0x000fda0000704470 */
[----:B------:R-:W-:Y:S05]  /*1d90*/  @P0 BRA `(.L_x_36) ;  /* 0x00000000006c0947 */ /* 0x000fea0003800000 */
[----:B------:R-:W-:-:S04]  /*1da0*/  LOP3.LUT R26, R21, 0x7ff00000, RZ, 0xc0, !PT ;  /* 0x7ff00000151a7812 */ /* 0x000fc800078ec0ff */
[CC--:B------:R-:W-:Y:S02]  /*1db0*/  VIADDMNMX R22, R9.reuse, -R26.reuse, 0xb9600000, !PT ;  /* 0xb960000009167446 */ /* 0x0c0fe4000780091a */
[----:B------:R-:W-:Y:S02]  /*1dc0*/  ISETP.GE.U32.AND P0, PT, R9, R26, PT ;  /* 0x0000001a0900720c */ /* 0x000fe40003f06070 */
[----:B------:R-:W-:Y:S02]  /*1dd0*/  VIMNMX R9, PT, PT, R22, 0x46a00000, PT ;  /* 0x46a0000016097848 */ /* 0x000fe40003fe0100 */
[----:B------:R-:W-:Y:S02]  /*1de0*/  SEL R32, R32, 0x63400000, !P0 ;  /* 0x6340000020207807 */ /* 0x000fe40004000000 */
[----:B------:R-:W-:-:S03]  /*1df0*/  MOV R22, RZ ;  /* 0x000000ff00167202 */ /* 0x000fc60000000f00 */
[----:B------:R-:W-:-:S04]  /*1e00*/  IMAD.IADD R9, R9, 0x1, -R32 ;  /* 0x0000000109097824 */ /* 0x000fc800078e0a20 */
[----:B------:R-:W-:-:S06]  /*1e10*/  VIADD R23, R9, 0x7fe00000 ;  /* 0x7fe0000009177836 */ /* 0x000fcc0000000000 */
[----:B------:R-:W-:-:S10]  /*1e20*/  DMUL R26, R30, R22 ;  /* 0x000000161e1a7228 */ /* 0x000fd40000000000 */
[----:B------:R-:W-:-:S13]  /*1e30*/  FSETP.GTU.AND P0, PT, |R27|, 1.469367938527859385e-39, PT ;  /* 0x001000001b00780b */ /* 0x000fda0003f0c200 */
[----:B------:R-:W-:Y:S05]  /*1e40*/  @P0 BRA `(.L_x_37) ;  /* 0x0000000000940947 */ /* 0x000fea0003800000 */
[----:B------:R-:W-:Y:S01]  /*1e50*/  DFMA R18, R30, -R18, R24 ;  /* 0x800000121e12722b */ /* 0x000fe20000000018 */
[----:B------:R-:W-:-:S09]  /*1e60*/  IMAD.MOV.U32 R22, RZ, RZ, RZ ;  /* 0x000000ffff167224 */ /* 0x000fd200078e00ff */
[C---:B------:R-:W-:Y:S02]  /*1e70*/  FSETP.NEU.AND P0, PT, R19.reuse, RZ, PT ;  /* 0x000000ff1300720b */ /* 0x040fe40003f0d000 */
[----:B------:R-:W-:-:S04]  /*1e80*/  LOP3.LUT R21, R19, 0x80000000, R21, 0x48, !PT ;  /* 0x8000000013157812 */ /* 0x000fc800078e4815 */
[----:B------:R-:W-:-:S07]  /*1e90*/  LOP3.LUT R23, R21, R23, RZ, 0xfc, !PT ;  /* 0x0000001715177212 */ /* 0x000fce00078efcff */
[----:B------:R-:W-:Y:S05]  /*1ea0*/  @!P0 BRA `(.L_x_37) ;  /* 0x00000000007c8947 */ /* 0x000fea0003800000 */
[----:B------:R-:W-:Y:S01]  /*1eb0*/  IMAD.MOV R19, RZ, RZ, -R9 ;  /* 0x000000ffff137224 */ /* 0x000fe200078e0a09 */
[----:B------:R-:W-:Y:S01]  /*1ec0*/  DMUL.RP R22, R30, R22 ;  /* 0x000000161e167228 */ /* 0x000fe20000008000 */
[----:B------:R-:W-:Y:S01]  /*1ed0*/  IMAD.MOV.U32 R18, RZ, RZ, RZ ;  /* 0x000000ffff127224 */ /* 0x000fe200078e00ff */
[----:B------:R-:W-:-:S05]  /*1ee0*/  IADD3 R9, PT, PT, -R9, -0x43300000, RZ ;  /* 0xbcd0000009097810 */ /* 0x000fca0007ffe1ff */
[----:B------:R-:W-:-:S03]  /*1ef0*/  DFMA R18, R26, -R18, R30 ;  /* 0x800000121a12722b */ /* 0x000fc6000000001e */
[----:B------:R-:W-:-:S07]  /*1f00*/  LOP3.LUT R21, R23, R21, RZ, 0x3c, !PT ;  /* 0x0000001517157212 */ /* 0x000fce00078e3cff */
[----:B------:R-:W-:-:S04]  /*1f10*/  FSETP.NEU.AND P0, PT, |R19|, R9, PT ;  /* 0x000000091300720b */ /* 0x000fc80003f0d200 */
[----:B------:R-:W-:Y:S02]  /*1f20*/  FSEL R26, R22, R26, !P0 ;  /* 0x0000001a161a7208 */ /* 0x000fe40004000000 */
[----:B------:R-:W-:Y:S01]  /*1f30*/  FSEL R27, R21, R27, !P0 ;  /* 0x0000001b151b7208 */ /* 0x000fe20004000000 */
[----:B------:R-:W-:Y:S06]  /*1f40*/  BRA `(.L_x_37) ;  /* 0x0000000000547947 */ /* 0x000fec0003800000 */
.L_x_36:
[----:B------:R-:W-:-:S14]  /*1f50*/  DSETP.NAN.AND P0, PT, R22, R22, PT ;  /* 0x000000161600722a */ /* 0x000fdc0003f08000 */
[----:B------:R-:W-:Y:S05]  /*1f60*/  @P0 BRA `(.L_x_38) ;  /* 0x0000000000440947 */ /* 0x000fea0003800000 */
[----:B------:R-:W-:-:S14]  /*1f70*/  DSETP.NAN.AND P0, PT, R20, R20, PT ;  /* 0x000000141400722a */ /* 0x000fdc0003f08000 */
[----:B------:R-:W-:Y:S05]  /*1f80*/  @P0 BRA `(.L_x_39) ;  /* 0x0000000000300947 */ /* 0x000fea0003800000 */
[----:B------:R-:W-:Y:S01]  /*1f90*/  ISETP.NE.AND P0, PT, R28, R34, PT ;  /* 0x000000221c00720c */ /* 0x000fe20003f05270 */
[----:B------:R-:W-:Y:S02]  /*1fa0*/  IMAD.MOV.U32 R26, RZ, RZ, 0x0 ;  /* 0x00000000ff1a7424 */ /* 0x000fe400078e00ff */
[----:B------:R-:W-:-:S10]  /*1fb0*/  IMAD.MOV.U32 R27, RZ, RZ, -0x80000 ;  /* 0xfff80000ff1b7424 */ /* 0x000fd400078e00ff */
[----:B------:R-:W-:Y:S05]  /*1fc0*/  @!P0 BRA `(.L_x_37) ;  /* 0x0000000000348947 */ /* 0x000fea0003800000 */
[----:B------:R-:W-:Y:S02]  /*1fd0*/  ISETP.NE.AND P0, PT, R28, 0x7ff00000, PT ;  /* 0x7ff000001c00780c */ /* 0x000fe40003f05270 */
[----:B------:R-:W-:Y:S02]  /*1fe0*/  LOP3.LUT R27, R23, 0x80000000, R21, 0x48, !PT ;  /* 0x80000000171b7812 */ /* 0x000fe400078e4815 */
[----:B------:R-:W-:-:S13]  /*1ff0*/  ISETP.EQ.OR P0, PT, R34, RZ, !P0 ;  /* 0x000000ff2200720c */ /* 0x000fda0004702670 */
[----:B------:R-:W-:Y:S02]  /*2000*/  @P0 LOP3.LUT R9, R27, 0x7ff00000, RZ, 0xfc, !PT ;  /* 0x7ff000001b090812 */ /* 0x000fe400078efcff */
[----:B------:R-:W-:Y:S01]  /*2010*/  @!P0 MOV R26, RZ ;  /* 0x000000ff001a8202 */ /* 0x000fe20000000f00 */
[----:B------:R-:W-:Y:S02]  /*2020*/  @P0 IMAD.MOV.U32 R26, RZ, RZ, RZ ;  /* 0x000000ffff1a0224 */ /* 0x000fe400078e00ff */
[----:B------:R-:W-:Y:S01]  /*2030*/  @P0 IMAD.MOV.U32 R27, RZ, RZ, R9 ;  /* 0x000000ffff1b0224 */ /* 0x000fe200078e0009 */
[----:B------:R-:W-:Y:S06]  /*2040*/  BRA `(.L_x_37) ;  /* 0x0000000000147947 */ /* 0x000fec0003800000 */
.L_x_39:
[----:B------:R-:W-:Y:S01]  /*2050*/  LOP3.LUT R27, R21, 0x80000, RZ, 0xfc, !PT ;  /* 0x00080000151b7812 */ /* 0x000fe200078efcff */
[----:B------:R-:W-:Y:S01]  /*2060*/  IMAD.MOV.U32 R26, RZ, RZ, R20 ;  /* 0x000000ffff1a7224 */ /* 0x000fe200078e0014 */
[----:B------:R-:W-:Y:S06]  /*2070*/  BRA `(.L_x_37) ;  /* 0x0000000000087947 */ /* 0x000fec0003800000 */
.L_x_38:
[----:B------:R-:W-:Y:S01]  /*2080*/  LOP3.LUT R27, R23, 0x80000, RZ, 0xfc, !PT ;  /* 0x00080000171b7812 */ /* 0x000fe200078efcff */
[----:B------:R-:W-:-:S07]  /*2090*/  IMAD.MOV.U32 R26, RZ, RZ, R22 ;  /* 0x000000ffff1a7224 */ /* 0x000fce00078e0016 */
.L_x_37:
[----:B------:R-:W-:Y:S05]  /*20a0*/  BSYNC.RECONVERGENT B2 ;  /* 0x0000000000027941 */ /* 0x000fea0003800200 */
.L_x_35:
[----:B------:R-:W-:-:S04]  /*20b0*/  HFMA2 R9, -RZ, RZ, 0, 0 ;  /* 0x00000000ff097431 */ /* 0x000fc800000001ff */
[----:B------:R-:W-:Y:S05]  /*20c0*/  RET.REL.NODEC R8 `(_Z26blockCholeskyFactorizationPd) ;  /* 0xffffffdc08cc7950 */ /* 0x000fea0003c3ffff */
        .weak           $__internal_1_$__cuda_sm20_dsqrt_rn_f64_mediumpath_v1
        .type           $__internal_1_$__cuda_sm20_dsqrt_rn_f64_mediumpath_v1,@function
        .size           $__internal_1_$__cuda_sm20_dsqrt_rn_f64_mediumpath_v1,(.L_x_46 - $__internal_1_$__cuda_sm20_dsqrt_rn_f64_mediumpath_v1)
$__internal_1_$__cuda_sm20_dsqrt_rn_f64_mediumpath_v1:
[----:B------:R-:W-:Y:S01]  /*20d0*/  ISETP.GE.U32.AND P0, PT, R8, -0x3400000, PT ;  /* 0xfcc000000800780c */ /* 0x000fe20003f06070 */
[----:B------:R-:W-:Y:S01]  /*20e0*/  BSSY.RECONVERGENT B2, `(.L_x_40) ;  /* 0x0000025000027945 */ /* 0x000fe20003800200 */
[----:B------:R-:W-:Y:S02]  /*20f0*/  IMAD.MOV.U32 R8, RZ, RZ, R22 ;  /* 0x000000ffff087224 */ /* 0x000fe400078e0016 */
[----:B------:R-:W-:-:S09]  /*2100*/  IMAD.MOV.U32 R21, RZ, RZ, R23 ;  /* 0x000000ffff157224 */ /* 0x000fd200078e0017 */
[----:B------:R-:W-:Y:S05]  /*2110*/  @!P0 BRA `(.L_x_41) ;  /* 0x0000000000208947 */ /* 0x000fea0003800000 */
[----:B------:R-:W-:-:S10]  /*2120*/  DFMA.RM R20, R20, R24, R18 ;  /* 0x000000181414722b */ /* 0x000fd40000004012 */
[----:B------:R-:W-:-:S05]  /*2130*/  IADD3 R18, P0, PT, R20, 0x1, RZ ;  /* 0x0000000114127810 */ /* 0x000fca0007f1e0ff */
[----:B------:R-:W-:-:S06]  /*2140*/  IMAD.X R19, RZ, RZ, R21, P0 ;  /* 0x000000ffff137224 */ /* 0x000fcc00000e0615 */
[----:B------:R-:W-:-:S08]  /*2150*/  DFMA.RP R8, -R20, R18, R8 ;  /* 0x000000121408722b */ /* 0x000fd00000008108 */
[----:B------:R-:W-:-:S06]  /*2160*/  DSETP.GT.AND P0, PT, R8, RZ, PT ;  /* 0x000000ff0800722a */ /* 0x000fcc0003f04000 */
[----:B------:R-:W-:Y:S02]  /*2170*/  FSEL R18, R18, R20, P0 ;  /* 0x0000001412127208 */ /* 0x000fe40000000000 */
[----:B------:R-:W-:Y:S01]  /*2180*/  FSEL R19, R19, R21, P0 ;  /* 0x0000001513137208 */ /* 0x000fe20000000000 */
[----:B------:R-:W-:Y:S06]  /*2190*/  BRA `(.L_x_42) ;  /* 0x0000000000647947 */ /* 0x000fec0003800000 */
.L_x_41:
[----:B------:R-:W-:-:S14]  /*21a0*/  DSETP.NE.AND P0, PT, R8, RZ, PT ;  /* 0x000000ff0800722a */ /* 0x000fdc0003f05000 */
[----:B------:R-:W-:Y:S05]  /*21b0*/  @!P0 BRA `(.L_x_43) ;  /* 0x0000000000588947 */ /* 0x000fea0003800000 */
[----:B------:R-:W-:-:S13]  /*21c0*/  ISETP.GE.AND P0, PT, R9, RZ, PT ;  /* 0x000000ff0900720c */ /* 0x000fda0003f06270 */
[----:B------:R-:W-:Y:S01]  /*21d0*/  @!P0 IMAD.MOV.U32 R18, RZ, RZ, 0x0 ;  /* 0x00000000ff128424 */ /* 0x000fe200078e00ff */
[----:B------:R-:W-:Y:S01]  /*21e0*/  @!P0 MOV R19, 0xfff80000 ;  /* 0xfff8000000138802 */ /* 0x000fe20000000f00 */
[----:B------:R-:W-:Y:S06]  /*21f0*/  @!P0 BRA `(.L_x_42) ;  /* 0x00000000004c8947 */ /* 0x000fec0003800000 */
[----:B------:R-:W-:-:S13]  /*2200*/  ISETP.GT.AND P0, PT, R9, 0x7fefffff, PT ;  /* 0x7fefffff0900780c */ /* 0x000fda0003f04270 */
[----:B------:R-:W-:Y:S05]  /*2210*/  @P0 BRA `(.L_x_43) ;  /* 0x0000000000400947 */ /* 0x000fea0003800000 */
[----:B------:R-:W-:Y:S01]  /*2220*/  DMUL R8, R8, 8.11296384146066816958e+31 ;  /* 0x4690000008087828 */ /* 0x000fe20000000000 */
[----:B------:R-:W-:Y:S02]  /*2230*/  IMAD.MOV.U32 R18, RZ, RZ, RZ ;  /* 0x000000ffff127224 */ /* 0x000fe400078e00ff */
[----:B------:R-:W-:Y:S02]  /*2240*/  IMAD.MOV.U32 R22, RZ, RZ, 0x0 ;  /* 0x00000000ff167424 */ /* 0x000fe400078e00ff */
[----:B------:R-:W-:Y:S01]  /*2250*/  IMAD.MOV.U32 R23, RZ, RZ, 0x3fd80000 ;  /* 0x3fd80000ff177424 */ /* 0x000fe200078e00ff */
[----:B------:R-:W0:Y:S02]  /*2260*/  MUFU.RSQ64H R19, R9 ;  /* 0x0000000900137308 */ /* 0x000e240000001c00 */
[----:B0-----:R-:W-:-:S08]  /*2270*/  DMUL R20, R18, R18 ;  /* 0x0000001212147228 */ /* 0x001fd00000000000 */
[----:B------:R-:W-:-:S08]  /*2280*/  DFMA R20, R8, -R20, 1 ;  /* 0x3ff000000814742b */ /* 0x000fd00000000814 */
[----:B------:R-:W-:Y:S02]  /*2290*/  DFMA R22, R20, R22, 0.5 ;  /* 0x3fe000001416742b */ /* 0x000fe40000000016 */
[----:B------:R-:W-:-:S08]  /*22a0*/  DMUL R20, R18, R20 ;  /* 0x0000001412147228 */ /* 0x000fd00000000000 */
[----:B------:R-:W-:-:S08]  /*22b0*/  DFMA R20, R22, R20, R18 ;  /* 0x000000141614722b */ /* 0x000fd00000000012 */
[----:B------:R-:W-:Y:S02]  /*22c0*/  DMUL R18, R8, R20 ;  /* 0x0000001408127228 */ /* 0x000fe40000000000 */
[----:B------:R-:W-:-:S06]  /*22d0*/  VIADD R21, R21, 0xfff00000 ;  /* 0xfff0000015157836 */ /* 0x000fcc0000000000 */
[----:B------:R-:W-:-:S08]  /*22e0*/  DFMA R22, R18, -R18, R8 ;  /* 0x800000121216722b */ /* 0x000fd00000000008 */
[----:B------:R-:W-:-:S10]  /*22f0*/  DFMA R18, R20, R22, R18 ;  /* 0x000000161412722b */ /* 0x000fd40000000012 */
[----:B------:R-:W-:Y:S01]  /*2300*/  IADD3 R19, PT, PT, R19, -0x3500000, RZ ;  /* 0xfcb0000013137810 */ /* 0x000fe20007ffe0ff */
[----:B------:R-:W-:Y:S06]  /*2310*/  BRA `(.L_x_42) ;  /* 0x0000000000047947 */ /* 0x000fec0003800000 */
.L_x_43:
[----:B------:R-:W-:-:S11]  /*2320*/  DADD R18, R8, R8 ;  /* 0x0000000008127229 */ /* 0x000fd60000000008 */
.L_x_42:
[----:B------:R-:W-:Y:S05]  /*2330*/  BSYNC.RECONVERGENT B2 ;  /* 0x0000000000027941 */ /* 0x000fea0003800200 */
.L_x_40:
[----:B------:R-:W-:Y:S02]  /*2340*/  IMAD.MOV.U32 R27, RZ, RZ, 0x0 ;  /* 0x00000000ff1b7424 */ /* 0x000fe400078e00ff */
[----:B------:R-:W-:Y:S02]  /*2350*/  IMAD.MOV.U32 R24, RZ, RZ, R18 ;  /* 0x000000ffff187224 */ /* 0x000fe400078e0012 */
[----:B------:R-:W-:Y:S01]  /*2360*/  IMAD.MOV.U32 R25, RZ, RZ, R19 ;  /* 0x000000ffff197224 */ /* 0x000fe200078e0013 */
[----:B------:R-:W-:Y:S06]  /*2370*/  RET.REL.NODEC R26 `(_Z26blockCholeskyFactorizationPd) ;  /* 0xffffffdc1a207950 */ /* 0x000fec0003c3ffff */
.L_x_44:
[----:B------:R-:W-:-:S00]  /*2380*/  BRA `(.L_x_44) ;  /* 0xfffffffc00fc7947 */ /* 0x000fc0000383ffff */
[----:B------:R-:W-:-:S00]  /*2390*/  NOP ;  /* 0x0000000000007918 */ /* 0x000fc00000000000 */
        /* <DEDUP_REMOVED lines=14> */
.L_x_46:


//--------------------- .nv.shared.reserved.0     --------------------------
	.section	.nv.shared.reserved.0,"aw",@nobits
	.weak		__nv_reservedSMEM_offset_0_alias
	.size		__nv_reservedSMEM_offset_0_alias, 0, 64
	.other		__nv_reservedSMEM_offset_0_alias,@"STO_CUDA_RESERVED_SHARED STV_DEFAULT"
__nv_reservedSMEM_offset_0_alias:
	.zero		0
	.zero		64


//--------------------- .nv.constant0._Z26blockCholeskyFactorizationPd --------------------------
	.section	.nv.constant0._Z26blockCholeskyFactorizationPd,"a",@progbits
	.sectionflags	@""
	.align	4
.nv.constant0._Z26blockCholeskyFactorizationPd:
	.zero		904


//--------------------- SYMBOLS --------------------------

	.type		.nv.reservedSmem.offset0,@object
	.size		.nv.reservedSmem.offset0,0x4
